//
// Generated by NVIDIA NVVM Compiler
//
// Compiler Build ID: CL-36424714
// Cuda compilation tools, release 13.0, V13.0.88
// Based on NVVM 20.0.0
//

.version 9.0
.target sm_100
.address_size 64

	// .globl	_Z24sgemm_register_tile_vec4PfS_S_iii
// _ZZ24sgemm_register_tile_vec4PfS_S_iiiE8shared_a has been demoted
// _ZZ24sgemm_register_tile_vec4PfS_S_iiiE8shared_b has been demoted

.visible .entry _Z24sgemm_register_tile_vec4PfS_S_iii(
	.param .u64 .ptr .align 1 _Z24sgemm_register_tile_vec4PfS_S_iii_param_0,
	.param .u64 .ptr .align 1 _Z24sgemm_register_tile_vec4PfS_S_iii_param_1,
	.param .u64 .ptr .align 1 _Z24sgemm_register_tile_vec4PfS_S_iii_param_2,
	.param .u32 _Z24sgemm_register_tile_vec4PfS_S_iii_param_3,
	.param .u32 _Z24sgemm_register_tile_vec4PfS_S_iii_param_4,
	.param .u32 _Z24sgemm_register_tile_vec4PfS_S_iii_param_5
)
{
	.reg .pred 	%p<6>;
	.reg .b32 	%r<77>;
	.reg .b32 	%f<907>;
	.reg .b64 	%rd<30>;
	// demoted variable
	.shared .align 4 .b8 _ZZ24sgemm_register_tile_vec4PfS_S_iiiE8shared_a[4096];
	// demoted variable
	.shared .align 4 .b8 _ZZ24sgemm_register_tile_vec4PfS_S_iiiE8shared_b[4096];
	ld.param.u32 	%r17, [_Z24sgemm_register_tile_vec4PfS_S_iii_param_3];
	ld.param.u32 	%r18, [_Z24sgemm_register_tile_vec4PfS_S_iii_param_4];
	ld.param.u32 	%r16, [_Z24sgemm_register_tile_vec4PfS_S_iii_param_5];
	mov.u32 	%r19, %tid.x;
	mov.u32 	%r20, %tid.y;
	mov.u32 	%r21, %ctaid.x;
	mov.u32 	%r22, %ctaid.y;
	mov.u32 	%r23, %ntid.x;
	mad.lo.s32 	%r1, %r20, %r23, %r19;
	shr.u32 	%r24, %r1, 1;
	shl.b32 	%r2, %r1, 2;
	and.b32  	%r3, %r2, 124;
	shl.b32 	%r25, %r22, 7;
	add.s32 	%r4, %r24, %r25;
	shl.b32 	%r5, %r21, 7;
	or.b32  	%r26, %r3, %r5;
	setp.ge.s32 	%p1, %r4, %r17;
	setp.ge.s32 	%p2, %r26, %r18;
	or.pred  	%p3, %p1, %p2;
	@%p3 bra 	$L__BB0_5;
	setp.lt.s32 	%p4, %r16, 1;
	mov.f32 	%f843, 0f00000000;
	mov.f32 	%f844, %f843;
	mov.f32 	%f845, %f843;
	mov.f32 	%f846, %f843;
	mov.f32 	%f847, %f843;
	mov.f32 	%f848, %f843;
	mov.f32 	%f849, %f843;
	mov.f32 	%f850, %f843;
	mov.f32 	%f851, %f843;
	mov.f32 	%f852, %f843;
	mov.f32 	%f853, %f843;
	mov.f32 	%f854, %f843;
	mov.f32 	%f855, %f843;
	mov.f32 	%f856, %f843;
	mov.f32 	%f857, %f843;
	mov.f32 	%f858, %f843;
	mov.f32 	%f859, %f843;
	mov.f32 	%f860, %f843;
	mov.f32 	%f861, %f843;
	mov.f32 	%f862, %f843;
	mov.f32 	%f863, %f843;
	mov.f32 	%f864, %f843;
	mov.f32 	%f865, %f843;
	mov.f32 	%f866, %f843;
	mov.f32 	%f867, %f843;
	mov.f32 	%f868, %f843;
	mov.f32 	%f869, %f843;
	mov.f32 	%f870, %f843;
	mov.f32 	%f871, %f843;
	mov.f32 	%f872, %f843;
	mov.f32 	%f873, %f843;
	mov.f32 	%f874, %f843;
	mov.f32 	%f875, %f843;
	mov.f32 	%f876, %f843;
	mov.f32 	%f877, %f843;
	mov.f32 	%f878, %f843;
	mov.f32 	%f879, %f843;
	mov.f32 	%f880, %f843;
	mov.f32 	%f881, %f843;
	mov.f32 	%f882, %f843;
	mov.f32 	%f883, %f843;
	mov.f32 	%f884, %f843;
	mov.f32 	%f885, %f843;
	mov.f32 	%f886, %f843;
	mov.f32 	%f887, %f843;
	mov.f32 	%f888, %f843;
	mov.f32 	%f889, %f843;
	mov.f32 	%f890, %f843;
	mov.f32 	%f891, %f843;
	mov.f32 	%f892, %f843;
	mov.f32 	%f893, %f843;
	mov.f32 	%f894, %f843;
	mov.f32 	%f895, %f843;
	mov.f32 	%f896, %f843;
	mov.f32 	%f897, %f843;
	mov.f32 	%f898, %f843;
	mov.f32 	%f899, %f843;
	mov.f32 	%f900, %f843;
	mov.f32 	%f901, %f843;
	mov.f32 	%f902, %f843;
	mov.f32 	%f903, %f843;
	mov.f32 	%f904, %f843;
	mov.f32 	%f905, %f843;
	mov.f32 	%f906, %f843;
	@%p4 bra 	$L__BB0_4;
	and.b32  	%r28, %r2, 4;
	shr.u32 	%r29, %r1, 5;
	add.s32 	%r30, %r16, 7;
	shr.u32 	%r31, %r30, 3;
	neg.s32 	%r76, %r31;
	mad.lo.s32 	%r75, %r16, %r4, %r28;
	mad.lo.s32 	%r32, %r18, %r29, %r5;
	add.s32 	%r74, %r32, %r3;
	mov.f32 	%f843, 0f00000000;
$L__BB0_3:
	ld.param.u64 	%rd28, [_Z24sgemm_register_tile_vec4PfS_S_iii_param_1];
	ld.param.u64 	%rd27, [_Z24sgemm_register_tile_vec4PfS_S_iii_param_0];
	mul.wide.s32 	%rd4, %r75, 4;
	cvta.to.global.u64 	%rd5, %rd27;
	add.s64 	%rd6, %rd5, %rd4;
	ld.global.nc.v4.f32 	{%f195, %f196, %f197, %f198}, [%rd6];
	cvta.to.global.u64 	%rd7, %rd28;
	mul.wide.s32 	%rd8, %r74, 4;
	add.s64 	%rd9, %rd7, %rd8;
	ld.global.nc.v4.f32 	{%f199, %f200, %f201, %f202}, [%rd9];
	mov.u32 	%r33, %ntid.x;
	mov.u32 	%r34, %tid.y;
	mov.u32 	%r35, %tid.x;
	mad.lo.s32 	%r36, %r34, %r33, %r35;
	shl.b32 	%r37, %r36, 11;
	and.b32  	%r38, %r37, 2048;
	mov.u32 	%r39, _ZZ24sgemm_register_tile_vec4PfS_S_iiiE8shared_a;
	add.s32 	%r40, %r39, %r38;
	shl.b32 	%r41, %r36, 1;
	and.b32  	%r42, %r41, -4;
	add.s32 	%r43, %r40, %r42;
	st.shared.f32 	[%r43], %f195;
	st.shared.f32 	[%r43+512], %f196;
	st.shared.f32 	[%r43+1024], %f197;
	st.shared.f32 	[%r43+1536], %f198;
	shl.b32 	%r44, %r36, 4;
	and.b32  	%r45, %r44, -512;
	mov.u32 	%r46, _ZZ24sgemm_register_tile_vec4PfS_S_iiiE8shared_b;
	add.s32 	%r47, %r46, %r45;
	and.b32  	%r48, %r44, 496;
	add.s32 	%r49, %r47, %r48;
	st.shared.v4.f32 	[%r49], {%f199, %f200, %f201, %f202};
	bar.sync 	0;
	shl.b32 	%r50, %r34, 4;
	add.s32 	%r51, %r39, %r50;
	ld.shared.v4.f32 	{%f203, %f204, %f205, %f206}, [%r51];
	ld.shared.v4.f32 	{%f207, %f208, %f209, %f210}, [%r51+256];
	shl.b32 	%r52, %r35, 4;
	add.s32 	%r53, %r46, %r52;
	ld.shared.v4.f32 	{%f211, %f212, %f213, %f214}, [%r53];
	ld.shared.v4.f32 	{%f215, %f216, %f217, %f218}, [%r53+256];
	fma.rn.f32 	%f219, %f203, %f211, %f906;
	fma.rn.f32 	%f220, %f203, %f212, %f905;
	fma.rn.f32 	%f221, %f203, %f213, %f904;
	fma.rn.f32 	%f222, %f203, %f214, %f903;
	fma.rn.f32 	%f223, %f203, %f215, %f902;
	fma.rn.f32 	%f224, %f203, %f216, %f901;
	fma.rn.f32 	%f225, %f203, %f217, %f900;
	fma.rn.f32 	%f226, %f203, %f218, %f899;
	fma.rn.f32 	%f227, %f204, %f211, %f898;
	fma.rn.f32 	%f228, %f204, %f212, %f897;
	fma.rn.f32 	%f229, %f204, %f213, %f896;
	fma.rn.f32 	%f230, %f204, %f214, %f895;
	fma.rn.f32 	%f231, %f204, %f215, %f894;
	fma.rn.f32 	%f232, %f204, %f216, %f893;
	fma.rn.f32 	%f233, %f204, %f217, %f892;
	fma.rn.f32 	%f234, %f204, %f218, %f891;
	fma.rn.f32 	%f235, %f205, %f211, %f890;
	fma.rn.f32 	%f236, %f205, %f212, %f889;
	fma.rn.f32 	%f237, %f205, %f213, %f888;
	fma.rn.f32 	%f238, %f205, %f214, %f887;
	fma.rn.f32 	%f239, %f205, %f215, %f886;
	fma.rn.f32 	%f240, %f205, %f216, %f885;
	fma.rn.f32 	%f241, %f205, %f217, %f884;
	fma.rn.f32 	%f242, %f205, %f218, %f883;
	fma.rn.f32 	%f243, %f206, %f211, %f882;
	fma.rn.f32 	%f244, %f206, %f212, %f881;
	fma.rn.f32 	%f245, %f206, %f213, %f880;
	fma.rn.f32 	%f246, %f206, %f214, %f879;
	fma.rn.f32 	%f247, %f206, %f215, %f878;
	fma.rn.f32 	%f248, %f206, %f216, %f877;
	fma.rn.f32 	%f249, %f206, %f217, %f876;
	fma.rn.f32 	%f250, %f206, %f218, %f875;
	fma.rn.f32 	%f251, %f207, %f211, %f874;
	fma.rn.f32 	%f252, %f207, %f212, %f873;
	fma.rn.f32 	%f253, %f207, %f213, %f872;
	fma.rn.f32 	%f254, %f207, %f214, %f871;
	fma.rn.f32 	%f255, %f207, %f215, %f870;
	fma.rn.f32 	%f256, %f207, %f216, %f869;
	fma.rn.f32 	%f257, %f207, %f217, %f868;
	fma.rn.f32 	%f258, %f207, %f218, %f867;
	fma.rn.f32 	%f259, %f208, %f211, %f866;
	fma.rn.f32 	%f260, %f208, %f212, %f865;
	fma.rn.f32 	%f261, %f208, %f213, %f864;
	fma.rn.f32 	%f262, %f208, %f214, %f863;
	fma.rn.f32 	%f263, %f208, %f215, %f862;
	fma.rn.f32 	%f264, %f208, %f216, %f861;
	fma.rn.f32 	%f265, %f208, %f217, %f860;
	fma.rn.f32 	%f266, %f208, %f218, %f859;
	fma.rn.f32 	%f267, %f209, %f211, %f858;
	fma.rn.f32 	%f268, %f209, %f212, %f857;
	fma.rn.f32 	%f269, %f209, %f213, %f856;
	fma.rn.f32 	%f270, %f209, %f214, %f855;
	fma.rn.f32 	%f271, %f209, %f215, %f854;
	fma.rn.f32 	%f272, %f209, %f216, %f853;
	fma.rn.f32 	%f273, %f209, %f217, %f852;
	fma.rn.f32 	%f274, %f209, %f218, %f851;
	fma.rn.f32 	%f275, %f210, %f211, %f850;
	fma.rn.f32 	%f276, %f210, %f212, %f849;
	fma.rn.f32 	%f277, %f210, %f213, %f848;
	fma.rn.f32 	%f278, %f210, %f214, %f847;
	fma.rn.f32 	%f279, %f210, %f215, %f846;
	fma.rn.f32 	%f280, %f210, %f216, %f845;
	fma.rn.f32 	%f281, %f210, %f217, %f844;
	fma.rn.f32 	%f282, %f210, %f218, %f843;
	ld.shared.v4.f32 	{%f283, %f284, %f285, %f286}, [%r51+512];
	ld.shared.v4.f32 	{%f287, %f288, %f289, %f290}, [%r51+768];
	ld.shared.v4.f32 	{%f291, %f292, %f293, %f294}, [%r53+512];
	ld.shared.v4.f32 	{%f295, %f296, %f297, %f298}, [%r53+768];
	fma.rn.f32 	%f299, %f283, %f291, %f219;
	fma.rn.f32 	%f300, %f283, %f292, %f220;
	fma.rn.f32 	%f301, %f283, %f293, %f221;
	fma.rn.f32 	%f302, %f283, %f294, %f222;
	fma.rn.f32 	%f303, %f283, %f295, %f223;
	fma.rn.f32 	%f304, %f283, %f296, %f224;
	fma.rn.f32 	%f305, %f283, %f297, %f225;
	fma.rn.f32 	%f306, %f283, %f298, %f226;
	fma.rn.f32 	%f307, %f284, %f291, %f227;
	fma.rn.f32 	%f308, %f284, %f292, %f228;
	fma.rn.f32 	%f309, %f284, %f293, %f229;
	fma.rn.f32 	%f310, %f284, %f294, %f230;
	fma.rn.f32 	%f311, %f284, %f295, %f231;
	fma.rn.f32 	%f312, %f284, %f296, %f232;
	fma.rn.f32 	%f313, %f284, %f297, %f233;
	fma.rn.f32 	%f314, %f284, %f298, %f234;
	fma.rn.f32 	%f315, %f285, %f291, %f235;
	fma.rn.f32 	%f316, %f285, %f292, %f236;
	fma.rn.f32 	%f317, %f285, %f293, %f237;
	fma.rn.f32 	%f318, %f285, %f294, %f238;
	fma.rn.f32 	%f319, %f285, %f295, %f239;
	fma.rn.f32 	%f320, %f285, %f296, %f240;
	fma.rn.f32 	%f321, %f285, %f297, %f241;
	fma.rn.f32 	%f322, %f285, %f298, %f242;
	fma.rn.f32 	%f323, %f286, %f291, %f243;
	fma.rn.f32 	%f324, %f286, %f292, %f244;
	fma.rn.f32 	%f325, %f286, %f293, %f245;
	fma.rn.f32 	%f326, %f286, %f294, %f246;
	fma.rn.f32 	%f327, %f286, %f295, %f247;
	fma.rn.f32 	%f328, %f286, %f296, %f248;
	fma.rn.f32 	%f329, %f286, %f297, %f249;
	fma.rn.f32 	%f330, %f286, %f298, %f250;
	fma.rn.f32 	%f331, %f287, %f291, %f251;
	fma.rn.f32 	%f332, %f287, %f292, %f252;
	fma.rn.f32 	%f333, %f287, %f293, %f253;
	fma.rn.f32 	%f334, %f287, %f294, %f254;
	fma.rn.f32 	%f335, %f287, %f295, %f255;
	fma.rn.f32 	%f336, %f287, %f296, %f256;
	fma.rn.f32 	%f337, %f287, %f297, %f257;
	fma.rn.f32 	%f338, %f287, %f298, %f258;
	fma.rn.f32 	%f339, %f288, %f291, %f259;
	fma.rn.f32 	%f340, %f288, %f292, %f260;
	fma.rn.f32 	%f341, %f288, %f293, %f261;
	fma.rn.f32 	%f342, %f288, %f294, %f262;
	fma.rn.f32 	%f343, %f288, %f295, %f263;
	fma.rn.f32 	%f344, %f288, %f296, %f264;
	fma.rn.f32 	%f345, %f288, %f297, %f265;
	fma.rn.f32 	%f346, %f288, %f298, %f266;
	fma.rn.f32 	%f347, %f289, %f291, %f267;
	fma.rn.f32 	%f348, %f289, %f292, %f268;
	fma.rn.f32 	%f349, %f289, %f293, %f269;
	fma.rn.f32 	%f350, %f289, %f294, %f270;
	fma.rn.f32 	%f351, %f289, %f295, %f271;
	fma.rn.f32 	%f352, %f289, %f296, %f272;
	fma.rn.f32 	%f353, %f289, %f297, %f273;
	fma.rn.f32 	%f354, %f289, %f298, %f274;
	fma.rn.f32 	%f355, %f290, %f291, %f275;
	fma.rn.f32 	%f356, %f290, %f292, %f276;
	fma.rn.f32 	%f357, %f290, %f293, %f277;
	fma.rn.f32 	%f358, %f290, %f294, %f278;
	fma.rn.f32 	%f359, %f290, %f295, %f279;
	fma.rn.f32 	%f360, %f290, %f296, %f280;
	fma.rn.f32 	%f361, %f290, %f297, %f281;
	fma.rn.f32 	%f362, %f290, %f298, %f282;
	ld.shared.v4.f32 	{%f363, %f364, %f365, %f366}, [%r51+1024];
	ld.shared.v4.f32 	{%f367, %f368, %f369, %f370}, [%r51+1280];
	ld.shared.v4.f32 	{%f371, %f372, %f373, %f374}, [%r53+1024];
	ld.shared.v4.f32 	{%f375, %f376, %f377, %f378}, [%r53+1280];
	fma.rn.f32 	%f379, %f363, %f371, %f299;
	fma.rn.f32 	%f380, %f363, %f372, %f300;
	fma.rn.f32 	%f381, %f363, %f373, %f301;
	fma.rn.f32 	%f382, %f363, %f374, %f302;
	fma.rn.f32 	%f383, %f363, %f375, %f303;
	fma.rn.f32 	%f384, %f363, %f376, %f304;
	fma.rn.f32 	%f385, %f363, %f377, %f305;
	fma.rn.f32 	%f386, %f363, %f378, %f306;
	fma.rn.f32 	%f387, %f364, %f371, %f307;
	fma.rn.f32 	%f388, %f364, %f372, %f308;
	fma.rn.f32 	%f389, %f364, %f373, %f309;
	fma.rn.f32 	%f390, %f364, %f374, %f310;
	fma.rn.f32 	%f391, %f364, %f375, %f311;
	fma.rn.f32 	%f392, %f364, %f376, %f312;
	fma.rn.f32 	%f393, %f364, %f377, %f313;
	fma.rn.f32 	%f394, %f364, %f378, %f314;
	fma.rn.f32 	%f395, %f365, %f371, %f315;
	fma.rn.f32 	%f396, %f365, %f372, %f316;
	fma.rn.f32 	%f397, %f365, %f373, %f317;
	fma.rn.f32 	%f398, %f365, %f374, %f318;
	fma.rn.f32 	%f399, %f365, %f375, %f319;
	fma.rn.f32 	%f400, %f365, %f376, %f320;
	fma.rn.f32 	%f401, %f365, %f377, %f321;
	fma.rn.f32 	%f402, %f365, %f378, %f322;
	fma.rn.f32 	%f403, %f366, %f371, %f323;
	fma.rn.f32 	%f404, %f366, %f372, %f324;
	fma.rn.f32 	%f405, %f366, %f373, %f325;
	fma.rn.f32 	%f406, %f366, %f374, %f326;
	fma.rn.f32 	%f407, %f366, %f375, %f327;
	fma.rn.f32 	%f408, %f366, %f376, %f328;
	fma.rn.f32 	%f409, %f366, %f377, %f329;
	fma.rn.f32 	%f410, %f366, %f378, %f330;
	fma.rn.f32 	%f411, %f367, %f371, %f331;
	fma.rn.f32 	%f412, %f367, %f372, %f332;
	fma.rn.f32 	%f413, %f367, %f373, %f333;
	fma.rn.f32 	%f414, %f367, %f374, %f334;
	fma.rn.f32 	%f415, %f367, %f375, %f335;
	fma.rn.f32 	%f416, %f367, %f376, %f336;
	fma.rn.f32 	%f417, %f367, %f377, %f337;
	fma.rn.f32 	%f418, %f367, %f378, %f338;
	fma.rn.f32 	%f419, %f368, %f371, %f339;
	fma.rn.f32 	%f420, %f368, %f372, %f340;
	fma.rn.f32 	%f421, %f368, %f373, %f341;
	fma.rn.f32 	%f422, %f368, %f374, %f342;
	fma.rn.f32 	%f423, %f368, %f375, %f343;
	fma.rn.f32 	%f424, %f368, %f376, %f344;
	fma.rn.f32 	%f425, %f368, %f377, %f345;
	fma.rn.f32 	%f426, %f368, %f378, %f346;
	fma.rn.f32 	%f427, %f369, %f371, %f347;
	fma.rn.f32 	%f428, %f369, %f372, %f348;
	fma.rn.f32 	%f429, %f369, %f373, %f349;
	fma.rn.f32 	%f430, %f369, %f374, %f350;
	fma.rn.f32 	%f431, %f369, %f375, %f351;
	fma.rn.f32 	%f432, %f369, %f376, %f352;
	fma.rn.f32 	%f433, %f369, %f377, %f353;
	fma.rn.f32 	%f434, %f369, %f378, %f354;
	fma.rn.f32 	%f435, %f370, %f371, %f355;
	fma.rn.f32 	%f436, %f370, %f372, %f356;
	fma.rn.f32 	%f437, %f370, %f373, %f357;
	fma.rn.f32 	%f438, %f370, %f374, %f358;
	fma.rn.f32 	%f439, %f370, %f375, %f359;
	fma.rn.f32 	%f440, %f370, %f376, %f360;
	fma.rn.f32 	%f441, %f370, %f377, %f361;
	fma.rn.f32 	%f442, %f370, %f378, %f362;
	ld.shared.v4.f32 	{%f443, %f444, %f445, %f446}, [%r51+1536];
	ld.shared.v4.f32 	{%f447, %f448, %f449, %f450}, [%r51+1792];
	ld.shared.v4.f32 	{%f451, %f452, %f453, %f454}, [%r53+1536];
	ld.shared.v4.f32 	{%f455, %f456, %f457, %f458}, [%r53+1792];
	fma.rn.f32 	%f459, %f443, %f451, %f379;
	fma.rn.f32 	%f460, %f443, %f452, %f380;
	fma.rn.f32 	%f461, %f443, %f453, %f381;
	fma.rn.f32 	%f462, %f443, %f454, %f382;
	fma.rn.f32 	%f463, %f443, %f455, %f383;
	fma.rn.f32 	%f464, %f443, %f456, %f384;
	fma.rn.f32 	%f465, %f443, %f457, %f385;
	fma.rn.f32 	%f466, %f443, %f458, %f386;
	fma.rn.f32 	%f467, %f444, %f451, %f387;
	fma.rn.f32 	%f468, %f444, %f452, %f388;
	fma.rn.f32 	%f469, %f444, %f453, %f389;
	fma.rn.f32 	%f470, %f444, %f454, %f390;
	fma.rn.f32 	%f471, %f444, %f455, %f391;
	fma.rn.f32 	%f472, %f444, %f456, %f392;
	fma.rn.f32 	%f473, %f444, %f457, %f393;
	fma.rn.f32 	%f474, %f444, %f458, %f394;
	fma.rn.f32 	%f475, %f445, %f451, %f395;
	fma.rn.f32 	%f476, %f445, %f452, %f396;
	fma.rn.f32 	%f477, %f445, %f453, %f397;
	fma.rn.f32 	%f478, %f445, %f454, %f398;
	fma.rn.f32 	%f479, %f445, %f455, %f399;
	fma.rn.f32 	%f480, %f445, %f456, %f400;
	fma.rn.f32 	%f481, %f445, %f457, %f401;
	fma.rn.f32 	%f482, %f445, %f458, %f402;
	fma.rn.f32 	%f483, %f446, %f451, %f403;
	fma.rn.f32 	%f484, %f446, %f452, %f404;
	fma.rn.f32 	%f485, %f446, %f453, %f405;
	fma.rn.f32 	%f486, %f446, %f454, %f406;
	fma.rn.f32 	%f487, %f446, %f455, %f407;
	fma.rn.f32 	%f488, %f446, %f456, %f408;
	fma.rn.f32 	%f489, %f446, %f457, %f409;
	fma.rn.f32 	%f490, %f446, %f458, %f410;
	fma.rn.f32 	%f491, %f447, %f451, %f411;
	fma.rn.f32 	%f492, %f447, %f452, %f412;
	fma.rn.f32 	%f493, %f447, %f453, %f413;
	fma.rn.f32 	%f494, %f447, %f454, %f414;
	fma.rn.f32 	%f495, %f447, %f455, %f415;
	fma.rn.f32 	%f496, %f447, %f456, %f416;
	fma.rn.f32 	%f497, %f447, %f457, %f417;
	fma.rn.f32 	%f498, %f447, %f458, %f418;
	fma.rn.f32 	%f499, %f448, %f451, %f419;
	fma.rn.f32 	%f500, %f448, %f452, %f420;
	fma.rn.f32 	%f501, %f448, %f453, %f421;
	fma.rn.f32 	%f502, %f448, %f454, %f422;
	fma.rn.f32 	%f503, %f448, %f455, %f423;
	fma.rn.f32 	%f504, %f448, %f456, %f424;
	fma.rn.f32 	%f505, %f448, %f457, %f425;
	fma.rn.f32 	%f506, %f448, %f458, %f426;
	fma.rn.f32 	%f507, %f449, %f451, %f427;
	fma.rn.f32 	%f508, %f449, %f452, %f428;
	fma.rn.f32 	%f509, %f449, %f453, %f429;
	fma.rn.f32 	%f510, %f449, %f454, %f430;
	fma.rn.f32 	%f511, %f449, %f455, %f431;
	fma.rn.f32 	%f512, %f449, %f456, %f432;
	fma.rn.f32 	%f513, %f449, %f457, %f433;
	fma.rn.f32 	%f514, %f449, %f458, %f434;
	fma.rn.f32 	%f515, %f450, %f451, %f435;
	fma.rn.f32 	%f516, %f450, %f452, %f436;
	fma.rn.f32 	%f517, %f450, %f453, %f437;
	fma.rn.f32 	%f518, %f450, %f454, %f438;
	fma.rn.f32 	%f519, %f450, %f455, %f439;
	fma.rn.f32 	%f520, %f450, %f456, %f440;
	fma.rn.f32 	%f521, %f450, %f457, %f441;
	fma.rn.f32 	%f522, %f450, %f458, %f442;
	ld.shared.v4.f32 	{%f523, %f524, %f525, %f526}, [%r51+2048];
	ld.shared.v4.f32 	{%f527, %f528, %f529, %f530}, [%r51+2304];
	ld.shared.v4.f32 	{%f531, %f532, %f533, %f534}, [%r53+2048];
	ld.shared.v4.f32 	{%f535, %f536, %f537, %f538}, [%r53+2304];
	fma.rn.f32 	%f539, %f523, %f531, %f459;
	fma.rn.f32 	%f540, %f523, %f532, %f460;
	fma.rn.f32 	%f541, %f523, %f533, %f461;
	fma.rn.f32 	%f542, %f523, %f534, %f462;
	fma.rn.f32 	%f543, %f523, %f535, %f463;
	fma.rn.f32 	%f544, %f523, %f536, %f464;
	fma.rn.f32 	%f545, %f523, %f537, %f465;
	fma.rn.f32 	%f546, %f523, %f538, %f466;
	fma.rn.f32 	%f547, %f524, %f531, %f467;
	fma.rn.f32 	%f548, %f524, %f532, %f468;
	fma.rn.f32 	%f549, %f524, %f533, %f469;
	fma.rn.f32 	%f550, %f524, %f534, %f470;
	fma.rn.f32 	%f551, %f524, %f535, %f471;
	fma.rn.f32 	%f552, %f524, %f536, %f472;
	fma.rn.f32 	%f553, %f524, %f537, %f473;
	fma.rn.f32 	%f554, %f524, %f538, %f474;
	fma.rn.f32 	%f555, %f525, %f531, %f475;
	fma.rn.f32 	%f556, %f525, %f532, %f476;
	fma.rn.f32 	%f557, %f525, %f533, %f477;
	fma.rn.f32 	%f558, %f525, %f534, %f478;
	fma.rn.f32 	%f559, %f525, %f535, %f479;
	fma.rn.f32 	%f560, %f525, %f536, %f480;
	fma.rn.f32 	%f561, %f525, %f537, %f481;
	fma.rn.f32 	%f562, %f525, %f538, %f482;
	fma.rn.f32 	%f563, %f526, %f531, %f483;
	fma.rn.f32 	%f564, %f526, %f532, %f484;
	fma.rn.f32 	%f565, %f526, %f533, %f485;
	fma.rn.f32 	%f566, %f526, %f534, %f486;
	fma.rn.f32 	%f567, %f526, %f535, %f487;
	fma.rn.f32 	%f568, %f526, %f536, %f488;
	fma.rn.f32 	%f569, %f526, %f537, %f489;
	fma.rn.f32 	%f570, %f526, %f538, %f490;
	fma.rn.f32 	%f571, %f527, %f531, %f491;
	fma.rn.f32 	%f572, %f527, %f532, %f492;
	fma.rn.f32 	%f573, %f527, %f533, %f493;
	fma.rn.f32 	%f574, %f527, %f534, %f494;
	fma.rn.f32 	%f575, %f527, %f535, %f495;
	fma.rn.f32 	%f576, %f527, %f536, %f496;
	fma.rn.f32 	%f577, %f527, %f537, %f497;
	fma.rn.f32 	%f578, %f527, %f538, %f498;
	fma.rn.f32 	%f579, %f528, %f531, %f499;
	fma.rn.f32 	%f580, %f528, %f532, %f500;
	fma.rn.f32 	%f581, %f528, %f533, %f501;
	fma.rn.f32 	%f582, %f528, %f534, %f502;
	fma.rn.f32 	%f583, %f528, %f535, %f503;
	fma.rn.f32 	%f584, %f528, %f536, %f504;
	fma.rn.f32 	%f585, %f528, %f537, %f505;
	fma.rn.f32 	%f586, %f528, %f538, %f506;
	fma.rn.f32 	%f587, %f529, %f531, %f507;
	fma.rn.f32 	%f588, %f529, %f532, %f508;
	fma.rn.f32 	%f589, %f529, %f533, %f509;
	fma.rn.f32 	%f590, %f529, %f534, %f510;
	fma.rn.f32 	%f591, %f529, %f535, %f511;
	fma.rn.f32 	%f592, %f529, %f536, %f512;
	fma.rn.f32 	%f593, %f529, %f537, %f513;
	fma.rn.f32 	%f594, %f529, %f538, %f514;
	fma.rn.f32 	%f595, %f530, %f531, %f515;
	fma.rn.f32 	%f596, %f530, %f532, %f516;
	fma.rn.f32 	%f597, %f530, %f533, %f517;
	fma.rn.f32 	%f598, %f530, %f534, %f518;
	fma.rn.f32 	%f599, %f530, %f535, %f519;
	fma.rn.f32 	%f600, %f530, %f536, %f520;
	fma.rn.f32 	%f601, %f530, %f537, %f521;
	fma.rn.f32 	%f602, %f530, %f538, %f522;
	ld.shared.v4.f32 	{%f603, %f604, %f605, %f606}, [%r51+2560];
	ld.shared.v4.f32 	{%f607, %f608, %f609, %f610}, [%r51+2816];
	ld.shared.v4.f32 	{%f611, %f612, %f613, %f614}, [%r53+2560];
	ld.shared.v4.f32 	{%f615, %f616, %f617, %f618}, [%r53+2816];
	fma.rn.f32 	%f619, %f603, %f611, %f539;
	fma.rn.f32 	%f620, %f603, %f612, %f540;
	fma.rn.f32 	%f621, %f603, %f613, %f541;
	fma.rn.f32 	%f622, %f603, %f614, %f542;
	fma.rn.f32 	%f623, %f603, %f615, %f543;
	fma.rn.f32 	%f624, %f603, %f616, %f544;
	fma.rn.f32 	%f625, %f603, %f617, %f545;
	fma.rn.f32 	%f626, %f603, %f618, %f546;
	fma.rn.f32 	%f627, %f604, %f611, %f547;
	fma.rn.f32 	%f628, %f604, %f612, %f548;
	fma.rn.f32 	%f629, %f604, %f613, %f549;
	fma.rn.f32 	%f630, %f604, %f614, %f550;
	fma.rn.f32 	%f631, %f604, %f615, %f551;
	fma.rn.f32 	%f632, %f604, %f616, %f552;
	fma.rn.f32 	%f633, %f604, %f617, %f553;
	fma.rn.f32 	%f634, %f604, %f618, %f554;
	fma.rn.f32 	%f635, %f605, %f611, %f555;
	fma.rn.f32 	%f636, %f605, %f612, %f556;
	fma.rn.f32 	%f637, %f605, %f613, %f557;
	fma.rn.f32 	%f638, %f605, %f614, %f558;
	fma.rn.f32 	%f639, %f605, %f615, %f559;
	fma.rn.f32 	%f640, %f605, %f616, %f560;
	fma.rn.f32 	%f641, %f605, %f617, %f561;
	fma.rn.f32 	%f642, %f605, %f618, %f562;
	fma.rn.f32 	%f643, %f606, %f611, %f563;
	fma.rn.f32 	%f644, %f606, %f612, %f564;
	fma.rn.f32 	%f645, %f606, %f613, %f565;
	fma.rn.f32 	%f646, %f606, %f614, %f566;
	fma.rn.f32 	%f647, %f606, %f615, %f567;
	fma.rn.f32 	%f648, %f606, %f616, %f568;
	fma.rn.f32 	%f649, %f606, %f617, %f569;
	fma.rn.f32 	%f650, %f606, %f618, %f570;
	fma.rn.f32 	%f651, %f607, %f611, %f571;
	fma.rn.f32 	%f652, %f607, %f612, %f572;
	fma.rn.f32 	%f653, %f607, %f613, %f573;
	fma.rn.f32 	%f654, %f607, %f614, %f574;
	fma.rn.f32 	%f655, %f607, %f615, %f575;
	fma.rn.f32 	%f656, %f607, %f616, %f576;
	fma.rn.f32 	%f657, %f607, %f617, %f577;
	fma.rn.f32 	%f658, %f607, %f618, %f578;
	fma.rn.f32 	%f659, %f608, %f611, %f579;
	fma.rn.f32 	%f660, %f608, %f612, %f580;
	fma.rn.f32 	%f661, %f608, %f613, %f581;
	fma.rn.f32 	%f662, %f608, %f614, %f582;
	fma.rn.f32 	%f663, %f608, %f615, %f583;
	fma.rn.f32 	%f664, %f608, %f616, %f584;
	fma.rn.f32 	%f665, %f608, %f617, %f585;
	fma.rn.f32 	%f666, %f608, %f618, %f586;
	fma.rn.f32 	%f667, %f609, %f611, %f587;
	fma.rn.f32 	%f668, %f609, %f612, %f588;
	fma.rn.f32 	%f669, %f609, %f613, %f589;
	fma.rn.f32 	%f670, %f609, %f614, %f590;
	fma.rn.f32 	%f671, %f609, %f615, %f591;
	fma.rn.f32 	%f672, %f609, %f616, %f592;
	fma.rn.f32 	%f673, %f609, %f617, %f593;
	fma.rn.f32 	%f674, %f609, %f618, %f594;
	fma.rn.f32 	%f675, %f610, %f611, %f595;
	fma.rn.f32 	%f676, %f610, %f612, %f596;
	fma.rn.f32 	%f677, %f610, %f613, %f597;
	fma.rn.f32 	%f678, %f610, %f614, %f598;
	fma.rn.f32 	%f679, %f610, %f615, %f599;
	fma.rn.f32 	%f680, %f610, %f616, %f600;
	fma.rn.f32 	%f681, %f610, %f617, %f601;
	fma.rn.f32 	%f682, %f610, %f618, %f602;
	ld.shared.v4.f32 	{%f683, %f684, %f685, %f686}, [%r51+3072];
	ld.shared.v4.f32 	{%f687, %f688, %f689, %f690}, [%r51+3328];
	ld.shared.v4.f32 	{%f691, %f692, %f693, %f694}, [%r53+3072];
	ld.shared.v4.f32 	{%f695, %f696, %f697, %f698}, [%r53+3328];
	fma.rn.f32 	%f699, %f683, %f691, %f619;
	fma.rn.f32 	%f700, %f683, %f692, %f620;
	fma.rn.f32 	%f701, %f683, %f693, %f621;
	fma.rn.f32 	%f702, %f683, %f694, %f622;
	fma.rn.f32 	%f703, %f683, %f695, %f623;
	fma.rn.f32 	%f704, %f683, %f696, %f624;
	fma.rn.f32 	%f705, %f683, %f697, %f625;
	fma.rn.f32 	%f706, %f683, %f698, %f626;
	fma.rn.f32 	%f707, %f684, %f691, %f627;
	fma.rn.f32 	%f708, %f684, %f692, %f628;
	fma.rn.f32 	%f709, %f684, %f693, %f629;
	fma.rn.f32 	%f710, %f684, %f694, %f630;
	fma.rn.f32 	%f711, %f684, %f695, %f631;
	fma.rn.f32 	%f712, %f684, %f696, %f632;
	fma.rn.f32 	%f713, %f684, %f697, %f633;
	fma.rn.f32 	%f714, %f684, %f698, %f634;
	fma.rn.f32 	%f715, %f685, %f691, %f635;
	fma.rn.f32 	%f716, %f685, %f692, %f636;
	fma.rn.f32 	%f717, %f685, %f693, %f637;
	fma.rn.f32 	%f718, %f685, %f694, %f638;
	fma.rn.f32 	%f719, %f685, %f695, %f639;
	fma.rn.f32 	%f720, %f685, %f696, %f640;
	fma.rn.f32 	%f721, %f685, %f697, %f641;
	fma.rn.f32 	%f722, %f685, %f698, %f642;
	fma.rn.f32 	%f723, %f686, %f691, %f643;
	fma.rn.f32 	%f724, %f686, %f692, %f644;
	fma.rn.f32 	%f725, %f686, %f693, %f645;
	fma.rn.f32 	%f726, %f686, %f694, %f646;
	fma.rn.f32 	%f727, %f686, %f695, %f647;
	fma.rn.f32 	%f728, %f686, %f696, %f648;
	fma.rn.f32 	%f729, %f686, %f697, %f649;
	fma.rn.f32 	%f730, %f686, %f698, %f650;
	fma.rn.f32 	%f731, %f687, %f691, %f651;
	fma.rn.f32 	%f732, %f687, %f692, %f652;
	fma.rn.f32 	%f733, %f687, %f693, %f653;
	fma.rn.f32 	%f734, %f687, %f694, %f654;
	fma.rn.f32 	%f735, %f687, %f695, %f655;
	fma.rn.f32 	%f736, %f687, %f696, %f656;
	fma.rn.f32 	%f737, %f687, %f697, %f657;
	fma.rn.f32 	%f738, %f687, %f698, %f658;
	fma.rn.f32 	%f739, %f688, %f691, %f659;
	fma.rn.f32 	%f740, %f688, %f692, %f660;
	fma.rn.f32 	%f741, %f688, %f693, %f661;
	fma.rn.f32 	%f742, %f688, %f694, %f662;
	fma.rn.f32 	%f743, %f688, %f695, %f663;
	fma.rn.f32 	%f744, %f688, %f696, %f664;
	fma.rn.f32 	%f745, %f688, %f697, %f665;
	fma.rn.f32 	%f746, %f688, %f698, %f666;
	fma.rn.f32 	%f747, %f689, %f691, %f667;
	fma.rn.f32 	%f748, %f689, %f692, %f668;
	fma.rn.f32 	%f749, %f689, %f693, %f669;
	fma.rn.f32 	%f750, %f689, %f694, %f670;
	fma.rn.f32 	%f751, %f689, %f695, %f671;
	fma.rn.f32 	%f752, %f689, %f696, %f672;
	fma.rn.f32 	%f753, %f689, %f697, %f673;
	fma.rn.f32 	%f754, %f689, %f698, %f674;
	fma.rn.f32 	%f755, %f690, %f691, %f675;
	fma.rn.f32 	%f756, %f690, %f692, %f676;
	fma.rn.f32 	%f757, %f690, %f693, %f677;
	fma.rn.f32 	%f758, %f690, %f694, %f678;
	fma.rn.f32 	%f759, %f690, %f695, %f679;
	fma.rn.f32 	%f760, %f690, %f696, %f680;
	fma.rn.f32 	%f761, %f690, %f697, %f681;
	fma.rn.f32 	%f762, %f690, %f698, %f682;
	ld.shared.v4.f32 	{%f763, %f764, %f765, %f766}, [%r51+3584];
	ld.shared.v4.f32 	{%f767, %f768, %f769, %f770}, [%r51+3840];
	ld.shared.v4.f32 	{%f771, %f772, %f773, %f774}, [%r53+3584];
	ld.shared.v4.f32 	{%f775, %f776, %f777, %f778}, [%r53+3840];
	fma.rn.f32 	%f906, %f763, %f771, %f699;
	fma.rn.f32 	%f905, %f763, %f772, %f700;
	fma.rn.f32 	%f904, %f763, %f773, %f701;
	fma.rn.f32 	%f903, %f763, %f774, %f702;
	fma.rn.f32 	%f902, %f763, %f775, %f703;
	fma.rn.f32 	%f901, %f763, %f776, %f704;
	fma.rn.f32 	%f900, %f763, %f777, %f705;
	fma.rn.f32 	%f899, %f763, %f778, %f706;
	fma.rn.f32 	%f898, %f764, %f771, %f707;
	fma.rn.f32 	%f897, %f764, %f772, %f708;
	fma.rn.f32 	%f896, %f764, %f773, %f709;
	fma.rn.f32 	%f895, %f764, %f774, %f710;
	fma.rn.f32 	%f894, %f764, %f775, %f711;
	fma.rn.f32 	%f893, %f764, %f776, %f712;
	fma.rn.f32 	%f892, %f764, %f777, %f713;
	fma.rn.f32 	%f891, %f764, %f778, %f714;
	fma.rn.f32 	%f890, %f765, %f771, %f715;
	fma.rn.f32 	%f889, %f765, %f772, %f716;
	fma.rn.f32 	%f888, %f765, %f773, %f717;
	fma.rn.f32 	%f887, %f765, %f774, %f718;
	fma.rn.f32 	%f886, %f765, %f775, %f719;
	fma.rn.f32 	%f885, %f765, %f776, %f720;
	fma.rn.f32 	%f884, %f765, %f777, %f721;
	fma.rn.f32 	%f883, %f765, %f778, %f722;
	fma.rn.f32 	%f882, %f766, %f771, %f723;
	fma.rn.f32 	%f881, %f766, %f772, %f724;
	fma.rn.f32 	%f880, %f766, %f773, %f725;
	fma.rn.f32 	%f879, %f766, %f774, %f726;
	fma.rn.f32 	%f878, %f766, %f775, %f727;
	fma.rn.f32 	%f877, %f766, %f776, %f728;
	fma.rn.f32 	%f876, %f766, %f777, %f729;
	fma.rn.f32 	%f875, %f766, %f778, %f730;
	fma.rn.f32 	%f874, %f767, %f771, %f731;
	fma.rn.f32 	%f873, %f767, %f772, %f732;
	fma.rn.f32 	%f872, %f767, %f773, %f733;
	fma.rn.f32 	%f871, %f767, %f774, %f734;
	fma.rn.f32 	%f870, %f767, %f775, %f735;
	fma.rn.f32 	%f869, %f767, %f776, %f736;
	fma.rn.f32 	%f868, %f767, %f777, %f737;
	fma.rn.f32 	%f867, %f767, %f778, %f738;
	fma.rn.f32 	%f866, %f768, %f771, %f739;
	fma.rn.f32 	%f865, %f768, %f772, %f740;
	fma.rn.f32 	%f864, %f768, %f773, %f741;
	fma.rn.f32 	%f863, %f768, %f774, %f742;
	fma.rn.f32 	%f862, %f768, %f775, %f743;
	fma.rn.f32 	%f861, %f768, %f776, %f744;
	fma.rn.f32 	%f860, %f768, %f777, %f745;
	fma.rn.f32 	%f859, %f768, %f778, %f746;
	fma.rn.f32 	%f858, %f769, %f771, %f747;
	fma.rn.f32 	%f857, %f769, %f772, %f748;
	fma.rn.f32 	%f856, %f769, %f773, %f749;
	fma.rn.f32 	%f855, %f769, %f774, %f750;
	fma.rn.f32 	%f854, %f769, %f775, %f751;
	fma.rn.f32 	%f853, %f769, %f776, %f752;
	fma.rn.f32 	%f852, %f769, %f777, %f753;
	fma.rn.f32 	%f851, %f769, %f778, %f754;
	fma.rn.f32 	%f850, %f770, %f771, %f755;
	fma.rn.f32 	%f849, %f770, %f772, %f756;
	fma.rn.f32 	%f848, %f770, %f773, %f757;
	fma.rn.f32 	%f847, %f770, %f774, %f758;
	fma.rn.f32 	%f846, %f770, %f775, %f759;
	fma.rn.f32 	%f845, %f770, %f776, %f760;
	fma.rn.f32 	%f844, %f770, %f777, %f761;
	fma.rn.f32 	%f843, %f770, %f778, %f762;
	bar.sync 	0;
	add.s32 	%r76, %r76, 1;
	setp.eq.s32 	%p5, %r76, 0;
	add.s32 	%r75, %r75, 8;
	shl.b32 	%r54, %r18, 3;
	add.s32 	%r74, %r74, %r54;
	@%p5 bra 	$L__BB0_4;
	bra.uni 	$L__BB0_3;
$L__BB0_4:
	ld.param.u64 	%rd29, [_Z24sgemm_register_tile_vec4PfS_S_iii_param_2];
	cvta.to.global.u64 	%rd10, %rd29;
	mov.u32 	%r55, %tid.y;
	shl.b32 	%r56, %r55, 2;
	mov.u32 	%r57, %ctaid.y;
	shl.b32 	%r58, %r57, 7;
	add.s32 	%r59, %r58, %r56;
	mov.u32 	%r60, %tid.x;
	shl.b32 	%r61, %r60, 2;
	mov.u32 	%r62, %ctaid.x;
	shl.b32 	%r63, %r62, 7;
	add.s32 	%r64, %r63, %r61;
	mad.lo.s32 	%r65, %r59, %r18, %r64;
	mul.wide.u32 	%rd11, %r65, 4;
	add.s64 	%rd12, %rd10, %rd11;
	st.global.v4.f32 	[%rd12], {%f906, %f905, %f904, %f903};
	st.global.v4.f32 	[%rd12+256], {%f902, %f901, %f900, %f899};
	add.s32 	%r66, %r65, %r18;
	mul.wide.u32 	%rd13, %r66, 4;
	add.s64 	%rd14, %rd10, %rd13;
	st.global.v4.f32 	[%rd14], {%f898, %f897, %f896, %f895};
	st.global.v4.f32 	[%rd14+256], {%f894, %f893, %f892, %f891};
	add.s32 	%r67, %r66, %r18;
	mul.wide.u32 	%rd15, %r67, 4;
	add.s64 	%rd16, %rd10, %rd15;
	st.global.v4.f32 	[%rd16], {%f890, %f889, %f888, %f887};
	st.global.v4.f32 	[%rd16+256], {%f886, %f885, %f884, %f883};
	add.s32 	%r68, %r67, %r18;
	mul.wide.u32 	%rd17, %r68, 4;
	add.s64 	%rd18, %rd10, %rd17;
	st.global.v4.f32 	[%rd18], {%f882, %f881, %f880, %f879};
	st.global.v4.f32 	[%rd18+256], {%f878, %f877, %f876, %f875};
	add.s32 	%r69, %r59, 64;
	mad.lo.s32 	%r70, %r69, %r18, %r64;
	mul.wide.u32 	%rd19, %r70, 4;
	add.s64 	%rd20, %rd10, %rd19;
	st.global.v4.f32 	[%rd20], {%f874, %f873, %f872, %f871};
	st.global.v4.f32 	[%rd20+256], {%f870, %f869, %f868, %f867};
	add.s32 	%r71, %r70, %r18;
	mul.wide.u32 	%rd21, %r71, 4;
	add.s64 	%rd22, %rd10, %rd21;
	st.global.v4.f32 	[%rd22], {%f866, %f865, %f864, %f863};
	st.global.v4.f32 	[%rd22+256], {%f862, %f861, %f860, %f859};
	add.s32 	%r72, %r71, %r18;
	mul.wide.u32 	%rd23, %r72, 4;
	add.s64 	%rd24, %rd10, %rd23;
	st.global.v4.f32 	[%rd24], {%f858, %f857, %f856, %f855};
	st.global.v4.f32 	[%rd24+256], {%f854, %f853, %f852, %f851};
	add.s32 	%r73, %r72, %r18;
	mul.wide.u32 	%rd25, %r73, 4;
	add.s64 	%rd26, %rd10, %rd25;
	st.global.v4.f32 	[%rd26], {%f850, %f849, %f848, %f847};
	st.global.v4.f32 	[%rd26+256], {%f846, %f845, %f844, %f843};
$L__BB0_5:
	ret;

}


// ===== COMPILED SASS (sm_100) =====

	.target	sm_100

	.elftype	@"ET_EXEC"


//--------------------- .note.nv.tkinfo           --------------------------
	.section	.note.nv.tkinfo,"",@"SHT_NOTE"
	.sectionflags	@"SHF_NOTE_NV_TKINFO"
	.tkinfo
        /*0018*/ 	.word	0x00000002
        /*0030*/ 	.string	""
        /*0030*/ 	.string	"ptxas"
        /*0030*/ 	.string	"Cuda compilation tools, release 13.0, V13.0.88"
        /*0030*/ 	.string	"Build cuda_13.0.r13.0/compiler.36424714_0"
        /*0030*/ 	.string	"-arch sm_100 -m 64 "



//--------------------- .note.nv.cuinfo           --------------------------
	.section	.note.nv.cuinfo,"",@"SHT_NOTE"
	.sectionflags	@"SHF_NOTE_NV_CUINFO"
        /*0018*/ 	.short	0x0002
        /*001a*/ 	.short	0x0064
        /*001c*/ 	.short	0x0082
	.zero		2


//--------------------- .nv.info                  --------------------------
	.section	.nv.info,"",@"SHT_CUDA_INFO"
	.align	4


	//----- nvinfo : EIATTR_REGCOUNT
	.align		4
        /*0000*/ 	.byte	0x04, 0x2f
        /*0002*/ 	.short	(.L_1 - .L_0)
	.align		4
.L_0:
        /*0004*/ 	.word	index@(_Z24sgemm_register_tile_vec4PfS_S_iii)
        /*0008*/ 	.word	0x0000007f


	//----- nvinfo : EIATTR_FRAME_SIZE
	.align		4
.L_1:
        /*000c*/ 	.byte	0x04, 0x11
        /*000e*/ 	.short	(.L_3 - .L_2)
	.align		4
.L_2:
        /*0010*/ 	.word	index@(_Z24sgemm_register_tile_vec4PfS_S_iii)
        /*0014*/ 	.word	0x00000000


	//----- nvinfo : EIATTR_MIN_STACK_SIZE
	.align		4
.L_3:
        /*0018*/ 	.byte	0x04, 0x12
        /*001a*/ 	.short	(.L_5 - .L_4)
	.align		4
.L_4:
        /*001c*/ 	.word	index@(_Z24sgemm_register_tile_vec4PfS_S_iii)
        /*0020*/ 	.word	0x00000000
.L_5:


//--------------------- .nv.compat                --------------------------
	.section	.nv.compat,"",@"SHT_CUDA_COMPAT_INFO"
	.align	4
        /*0000*/ 	.byte	0x02, 0x09, 0x00, 0x00, 0x02, 0x02, 0x01, 0x00, 0x02, 0x05, 0x05, 0x00, 0x03, 0x07, 0x01, 0x01
        /*0010*/ 	.byte	0x02, 0x03, 0x00, 0x00, 0x02, 0x06, 0x01, 0x00, 0x04, 0x0b, 0x08, 0x00, 0x09, 0x00, 0x00, 0x00
        /*0020*/ 	.byte	0x00, 0x00, 0x00, 0x00


//--------------------- .nv.info._Z24sgemm_register_tile_vec4PfS_S_iii --------------------------
	.section	.nv.info._Z24sgemm_register_tile_vec4PfS_S_iii,"",@"SHT_CUDA_INFO"
	.sectionflags	@""
	.align	4


	//----- nvinfo : EIATTR_CUDA_API_VERSION
	.align		4
        /*0000*/ 	.byte	0x04, 0x37
        /*0002*/ 	.short	(.L_7 - .L_6)
.L_6:
        /*0004*/ 	.word	0x00000082


	//----- nvinfo : EIATTR_KPARAM_INFO
	.align		4
.L_7:
        /*0008*/ 	.byte	0x04, 0x17
        /*000a*/ 	.short	(.L_9 - .L_8)
.L_8:
        /*000c*/ 	.word	0x00000000
        /*0010*/ 	.short	0x0005
        /*0012*/ 	.short	0x0020
        /*0014*/ 	.byte	0x00, 0xf0, 0x11, 0x00


	//----- nvinfo : EIATTR_KPARAM_INFO
	.align		4
.L_9:
        /*0018*/ 	.byte	0x04, 0x17
        /*001a*/ 	.short	(.L_11 - .L_10)
.L_10:
        /*001c*/ 	.word	0x00000000
        /*0020*/ 	.short	0x0004
        /*0022*/ 	.short	0x001c
        /*0024*/ 	.byte	0x00, 0xf0, 0x11, 0x00


	//----- nvinfo : EIATTR_KPARAM_INFO
	.align		4
.L_11:
        /*0028*/ 	.byte	0x04, 0x17
        /*002a*/ 	.short	(.L_13 - .L_12)
.L_12:
        /*002c*/ 	.word	0x00000000
        /*0030*/ 	.short	0x0003
        /*0032*/ 	.short	0x0018
        /*0034*/ 	.byte	0x00, 0xf0, 0x11, 0x00


	//----- nvinfo : EIATTR_KPARAM_INFO
	.align		4
.L_13:
        /*0038*/ 	.byte	0x04, 0x17
        /*003a*/ 	.short	(.L_15 - .L_14)
.L_14:
        /*003c*/ 	.word	0x00000000
        /*0040*/ 	.short	0x0002
        /*0042*/ 	.short	0x0010
        /*0044*/ 	.byte	0x00, 0xf5, 0x21, 0x00


	//----- nvinfo : EIATTR_KPARAM_INFO
	.align		4
.L_15:
        /*0048*/ 	.byte	0x04, 0x17
        /*004a*/ 	.short	(.L_17 - .L_16)
.L_16:
        /*004c*/ 	.word	0x00000000
        /*0050*/ 	.short	0x0001
        /*0052*/ 	.short	0x0008
        /*0054*/ 	.byte	0x00, 0xf5, 0x21, 0x00


	//----- nvinfo : EIATTR_KPARAM_INFO
	.align		4
.L_17:
        /*0058*/ 	.byte	0x04, 0x17
        /*005a*/ 	.short	(.L_19 - .L_18)
.L_18:
        /*005c*/ 	.word	0x00000000
        /*0060*/ 	.short	0x0000
        /*0062*/ 	.short	0x0000
        /*0064*/ 	.byte	0x00, 0xf5, 0x21, 0x00


	//----- nvinfo : EIATTR_SPARSE_MMA_MASK
	.align		4
.L_19:
        /*0068*/ 	.byte	0x03, 0x50
        /*006a*/ 	.short	0x0000


	//----- nvinfo : EIATTR_MAXREG_COUNT
	.align		4
        /*006c*/ 	.byte	0x03, 0x1b
        /*006e*/ 	.short	0x00ff


	//----- nvinfo : EIATTR_NUM_BARRIERS
	.align		4
        /*0070*/ 	.byte	0x02, 0x4c
        /*0072*/ 	.byte	0x01
	.zero		1


	//----- nvinfo : EIATTR_MERCURY_ISA_VERSION
	.align		4
        /*0074*/ 	.byte	0x03, 0x5f
        /*0076*/ 	.short	0x0101


	//----- nvinfo : EIATTR_VRC_CTA_INIT_COUNT
	.align		4
        /*0078*/ 	.byte	0x02, 0x4a
	.zero		1
	.zero		1


	//----- nvinfo : EIATTR_EXIT_INSTR_OFFSETS
	.align		4
        /*007c*/ 	.byte	0x04, 0x1c
        /*007e*/ 	.short	(.L_21 - .L_20)


	//   ....[0]....
.L_20:
        /*0080*/ 	.word	0x00000100


	//   ....[1]....
        /*0084*/ 	.word	0x00002ae0


	//----- nvinfo : EIATTR_CBANK_PARAM_SIZE
	.align		4
.L_21:
        /*0088*/ 	.byte	0x03, 0x19
        /*008a*/ 	.short	0x0024


	//----- nvinfo : EIATTR_PARAM_CBANK
	.align		4
        /*008c*/ 	.byte	0x04, 0x0a
        /*008e*/ 	.short	(.L_23 - .L_22)
	.align		4
.L_22:
        /*0090*/ 	.word	index@(.nv.constant0._Z24sgemm_register_tile_vec4PfS_S_iii)
        /*0094*/ 	.short	0x0380
        /*0096*/ 	.short	0x0024


	//----- nvinfo : EIATTR_SW_WAR
	.align		4
.L_23:
        /*0098*/ 	.byte	0x04, 0x36
        /*009a*/ 	.short	(.L_25 - .L_24)
.L_24:
        /*009c*/ 	.word	0x00000008
.L_25:


//--------------------- .nv.callgraph             --------------------------
	.section	.nv.callgraph,"",@"SHT_CUDA_CALLGRAPH"
	.align	4
	.sectionentsize	8
	.align		4
        /*0000*/ 	.word	0x00000000
	.align		4
        /*0004*/ 	.word	0xffffffff
	.align		4
        /*0008*/ 	.word	0x00000000
	.align		4
        /*000c*/ 	.word	0xfffffffe
	.align		4
        /*0010*/ 	.word	0x00000000
	.align		4
        /*0014*/ 	.word	0xfffffffd
	.align		4
        /*0018*/ 	.word	0x00000000
	.align		4
        /*001c*/ 	.word	0xfffffffc


//--------------------- .text._Z24sgemm_register_tile_vec4PfS_S_iii --------------------------
	.section	.text._Z24sgemm_register_tile_vec4PfS_S_iii,"ax",@progbits
	.align	128
        .global         _Z24sgemm_register_tile_vec4PfS_S_iii
        .type           _Z24sgemm_register_tile_vec4PfS_S_iii,@function
        .size           _Z24sgemm_register_tile_vec4PfS_S_iii,(.L_x_3 - _Z24sgemm_register_tile_vec4PfS_S_iii)
        .other          _Z24sgemm_register_tile_vec4PfS_S_iii,@"STO_CUDA_ENTRY STV_DEFAULT"
_Z24sgemm_register_tile_vec4PfS_S_iii:
.text._Z24sgemm_register_tile_vec4PfS_S_iii:
[----:B------:R-:W-:Y:S01]  /*0000*/  LDC R1, c[0x0][0x37c] ;  /* 0x0000df00ff017b82 */ /* 0x000fe20000000800 */
[----:B------:R-:W0:Y:S01]  /*0010*/  S2R R0, SR_TID.X ;  /* 0x0000000000007919 */ /* 0x000e220000002100 */
[----:B------:R-:W0:Y:S01]  /*0020*/  LDCU UR4, c[0x0][0x360] ;  /* 0x00006c00ff0477ac */ /* 0x000e220008000800 */
[----:B------:R-:W0:Y:S01]  /*0030*/  S2R R3, SR_TID.Y ;  /* 0x0000000000037919 */ /* 0x000e220000002200 */
[----:B------:R-:W1:Y:S01]  /*0040*/  LDCU.64 UR6, c[0x0][0x398] ;  /* 0x00007300ff0677ac */ /* 0x000e620008000a00 */
[----:B------:R-:W2:Y:S01]  /*0050*/  S2R R70, SR_CTAID.X ;  /* 0x0000000000467919 */ /* 0x000ea20000002500 */
[----:B------:R-:W3:Y:S01]  /*0060*/  S2R R69, SR_CTAID.Y ;  /* 0x0000000000457919 */ /* 0x000ee20000002600 */
[----:B-1----:R-:W-:Y:S01]  /*0070*/  MOV R73, UR7 ;  /* 0x0000000700497c02 */ /* 0x002fe20008000f00 */
[----:B0-----:R-:W-:Y:S01]  /*0080*/  IMAD R2, R3, UR4, R0 ;  /* 0x0000000403027c24 */ /* 0x001fe2000f8e0200 */
[----:B--2---:R-:W-:-:S04]  /*0090*/  SHF.L.U32 R70, R70, 0x7, RZ ;  /* 0x0000000746467819 */ /* 0x004fc800000006ff */
[----:B------:R-:W-:Y:S02]  /*00a0*/  SHF.L.U32 R68, R2, 0x2, RZ ;  /* 0x0000000202447819 */ /* 0x000fe400000006ff */
[----:B------:R-:W-:Y:S02]  /*00b0*/  SHF.R.U32.HI R4, RZ, 0x1, R2 ;  /* 0x00000001ff047819 */ /* 0x000fe40000011602 */
[----:B------:R-:W-:Y:S02]  /*00c0*/  LOP3.LUT R6, R70, 0x7c, R68, 0xf8, !PT ;  /* 0x0000007c46067812 */ /* 0x000fe400078ef844 */
[----:B---3--:R-:W-:Y:S02]  /*00d0*/  LEA R69, R69, R4, 0x7 ;  /* 0x0000000445457211 */ /* 0x008fe400078e38ff */
[----:B------:R-:W-:-:S04]  /*00e0*/  ISETP.GE.AND P0, PT, R6, R73, PT ;  /* 0x000000490600720c */ /* 0x000fc80003f06270 */
[----:B------:R-:W-:-:S13]  /*00f0*/  ISETP.GE.OR P0, PT, R69, UR6, P0 ;  /* 0x0000000645007c0c */ /* 0x000fda0008706670 */
[----:B------:R-:W-:Y:S05]  /*0100*/  @P0 EXIT ;  /* 0x000000000000094d */ /* 0x000fea0003800000 */
[----:B------:R-:W0:Y:S01]  /*0110*/  LDCU UR5, c[0x0][0x3a0] ;  /* 0x00007400ff0577ac */ /* 0x000e220008000800 */
[----:B------:R-:W-:Y:S02]  /*0120*/  CS2R R66, SRZ ;  /* 0x0000000000427805 */ /* 0x000fe4000001ff00 */
[----:B------:R-:W-:Y:S02]  /*0130*/  CS2R R64, SRZ ;  /* 0x0000000000407805 */ /* 0x000fe4000001ff00 */
[----:B------:R-:W-:Y:S02]  /*0140*/  CS2R R62, SRZ ;  /* 0x00000000003e7805 */ /* 0x000fe4000001ff00 */
[----:B------:R-:W-:Y:S02]  /*0150*/  CS2R R60, SRZ ;  /* 0x00000000003c7805 */ /* 0x000fe4000001ff00 */
[----:B------:R-:W-:Y:S02]  /*0160*/  CS2R R58, SRZ ;  /* 0x00000000003a7805 */ /* 0x000fe4000001ff00 */
[----:B------:R-:W-:-:S02]  /*0170*/  CS2R R56, SRZ ;  /* 0x0000000000387805 */ /* 0x000fc4000001ff00 */
        /* <DEDUP_REMOVED lines=10> */
[----:B------:R-:W-:Y:S01]  /*0220*/  CS2R R34, SRZ ;  /* 0x0000000000227805 */ /* 0x000fe2000001ff00 */
[----:B0-----:R-:W-:Y:S01]  /*0230*/  UISETP.GE.AND UP0, UPT, UR5, 0x1, UPT ;  /* 0x000000010500788c */ /* 0x001fe2000bf06270 */
        /* <DEDUP_REMOVED lines=14> */
[----:B------:R-:W-:Y:S01]  /*0320*/  CS2R R4, SRZ ;  /* 0x0000000000047805 */ /* 0x000fe2000001ff00 */
[----:B------:R-:W0:Y:S01]  /*0330*/  LDCU.64 UR8, c[0x0][0x358] ;  /* 0x00006b00ff0877ac */ /* 0x000e220008000a00 */
[----:B------:R-:W-:Y:S05]  /*0340*/  BRA.U !UP0, `(.L_x_0) ;  /* 0x0000002508447547 */ /* 0x000fea000b800000 */
[----:B------:R-:W-:Y:S01]  /*0350*/  SHF.R.U32.HI R0, RZ, 0x5, R2 ;  /* 0x00000005ff007819 */ /* 0x000fe20000011602 */
[----:B------:R-:W-:Y:S01]  /*0360*/  UIADD3 UR4, UPT, UPT, UR5, 0x7, URZ ;  /* 0x0000000705047890 */ /* 0x000fe2000fffe0ff */
[C---:B------:R-:W-:Y:S01]  /*0370*/  LOP3.LUT R2, R68.reuse, 0x4, RZ, 0xc0, !PT ;  /* 0x0000000444027812 */ /* 0x040fe200078ec0ff */
[----:B------:R-:W-:Y:S01]  /*0380*/  HFMA2 R67, -RZ, RZ, 0, 0 ;  /* 0x00000000ff437431 */ /* 0x000fe200000001ff */
[----:B------:R-:W-:Y:S01]  /*0390*/  LOP3.LUT R68, R68, 0x7c, RZ, 0xc0, !PT ;  /* 0x0000007c44447812 */ /* 0x000fe200078ec0ff */
[----:B------:R-:W-:Y:S01]  /*03a0*/  IMAD R73, R0, R73, R70 ;  /* 0x0000004900497224 */ /* 0x000fe200078e0246 */
[----:B------:R-:W-:Y:S01]  /*03b0*/  USHF.R.U32.HI UR4, URZ, 0x3, UR4 ;  /* 0x00000003ff047899 */ /* 0x000fe20008011604 */
[----:B------:R-:W-:-:S03]  /*03c0*/  IMAD R2, R69, UR5, R2 ;  /* 0x0000000545027c24 */ /* 0x000fc6000f8e0202 */
[----:B------:R-:W-:Y:S01]  /*03d0*/  IADD3 R84, PT, PT, R68, R73, RZ ;  /* 0x0000004944547210 */ /* 0x000fe20007ffe0ff */
[----:B------:R-:W-:-:S12]  /*03e0*/  UIADD3 UR4, UPT, UPT, -UR4, URZ, URZ ;  /* 0x000000ff04047290 */ /* 0x000fd8000fffe1ff */
.L_x_1:
[----:B------:R-:W1:Y:S08]  /*03f0*/  LDC.64 R92, c[0x0][0x380] ;  /* 0x0000e000ff5c7b82 */ /* 0x000e700000000a00 */
[----:B------:R-:W2:Y:S01]  /*0400*/  LDC.64 R88, c[0x0][0x388] ;  /* 0x0000e200ff587b82 */ /* 0x000ea20000000a00 */
[----:B-1----:R-:W-:-:S06]  /*0410*/  IMAD.WIDE R92, R2, 0x4, R92 ;  /* 0x00000004025c7825 */ /* 0x002fcc00078e025c */
[----:B0-----:R-:W3:Y:S01]  /*0420*/  LDG.E.128.CONSTANT R92, desc[UR8][R92.64] ;  /* 0x000000085c5c7981 */ /* 0x001ee2000c1e9d00 */
[----:B--2---:R-:W-:-:S06]  /*0430*/  IMAD.WIDE R88, R84, 0x4, R88 ;  /* 0x0000000454587825 */ /* 0x004fcc00078e0258 */
[----:B------:R-:W2:Y:S01]  /*0440*/  LDG.E.128.CONSTANT R88, desc[UR8][R88.64] ;  /* 0x0000000858587981 */ /* 0x000ea2000c1e9d00 */
[----:B------:R-:W0:Y:S01]  /*0450*/  LDCU UR5, c[0x0][0x360] ;  /* 0x00006c00ff0577ac */ /* 0x000e220008000800 */
[----:B------:R-:W1:Y:S01]  /*0460*/  S2UR UR6, SR_CgaCtaId ;  /* 0x00000000000679c3 */ /* 0x000e620000008800 */
[----:B------:R-:W-:Y:S01]  /*0470*/  IADD3 R2, PT, PT, R2, 0x8, RZ ;  /* 0x0000000802027810 */ /* 0x000fe20007ffe0ff */
[----:B------:R-:W0:Y:S01]  /*0480*/  S2R R3, SR_TID.Y ;  /* 0x0000000000037919 */ /* 0x000e220000002200 */
[----:B------:R-:W-:Y:S01]  /*0490*/  UIADD3 UR4, UPT, UPT, UR4, 0x1, URZ ;  /* 0x0000000104047890 */ /* 0x000fe2000fffe0ff */
[----:B------:R-:W0:Y:S03]  /*04a0*/  S2R R0, SR_TID.X ;  /* 0x0000000000007919 */ /* 0x000e260000002100 */
[----:B------:R-:W-:Y:S01]  /*04b0*/  UISETP.NE.AND UP0, UPT, UR4, URZ, UPT ;  /* 0x000000ff0400728c */ /* 0x000fe2000bf05270 */
[----:B0-----:R-:W-:Y:S01]  /*04c0*/  IMAD R68, R3, UR5, R0 ;  /* 0x0000000503447c24 */ /* 0x001fe2000f8e0200 */
[----:B------:R-:W-:-:S02]  /*04d0*/  UMOV UR5, 0x400 ;  /* 0x0000040000057882 */ /* 0x000fc40000000000 */
[----:B-1----:R-:W-:Y:S02]  /*04e0*/  ULEA UR7, UR6, UR5, 0x18 ;  /* 0x0000000506077291 */ /* 0x002fe4000f8ec0ff */
[C---:B------:R-:W-:Y:S01]  /*04f0*/  SHF.L.U32 R69, R68.reuse, 0xb, RZ ;  /* 0x0000000b44457819 */ /* 0x040fe200000006ff */
[----:B------:R-:W-:Y:S01]  /*0500*/  UIADD3 UR5, UPT, UPT, UR5, 0x1000, URZ ;  /* 0x0000100005057890 */ /* 0x000fe2000fffe0ff */
[----:B------:R-:W-:Y:S02]  /*0510*/  SHF.L.U32 R70, R68, 0x1, RZ ;  /* 0x0000000144467819 */ /* 0x000fe400000006ff */
[----:B------:R-:W-:Y:S01]  /*0520*/  LOP3.LUT R69, R69, 0x800, RZ, 0xc0, !PT ;  /* 0x0000080045457812 */ /* 0x000fe200078ec0ff */
[----:B------:R-:W-:Y:S01]  /*0530*/  ULEA UR5, UR6, UR5, 0x18 ;  /* 0x0000000506057291 */ /* 0x000fe2000f8ec0ff */
[----:B------:R-:W-:Y:S02]  /*0540*/  LOP3.LUT R70, R70, 0xfffffffc, RZ, 0xc0, !PT ;  /* 0xfffffffc46467812 */ /* 0x000fe400078ec0ff */
[----:B------:R-:W-:-:S02]  /*0550*/  SHF.L.U32 R68, R68, 0x4, RZ ;  /* 0x0000000444447819 */ /* 0x000fc400000006ff */
[----:B------:R-:W-:Y:S02]  /*0560*/  IADD3 R96, PT, PT, R70, UR7, R69 ;  /* 0x0000000746607c10 */ /* 0x000fe4000fffe045 */
[C---:B------:R-:W-:Y:S02]  /*0570*/  LOP3.LUT R69, R68.reuse, 0xfffffe00, RZ, 0xc0, !PT ;  /* 0xfffffe0044457812 */ /* 0x040fe400078ec0ff */
[----:B------:R-:W-:Y:S02]  /*0580*/  LOP3.LUT R68, R68, 0x1f0, RZ, 0xc0, !PT ;  /* 0x000001f044447812 */ /* 0x000fe400078ec0ff */
[----:B------:R-:W-:Y:S02]  /*0590*/  LEA R86, R3, UR7, 0x4 ;  /* 0x0000000703567c11 */ /* 0x000fe4000f8e20ff */
[----:B------:R-:W-:Y:S02]  /*05a0*/  IADD3 R97, PT, PT, R68, UR5, R69 ;  /* 0x0000000544617c10 */ /* 0x000fe4000fffe045 */
[----:B------:R-:W-:Y:S01]  /*05b0*/  LEA R85, R0, UR5, 0x4 ;  /* 0x0000000500557c11 */ /* 0x000fe2000f8e20ff */
[----:B---3--:R-:W-:Y:S04]  /*05c0*/  STS [R96], R92 ;  /* 0x0000005c60007388 */ /* 0x008fe80000000800 */
[----:B------:R-:W-:Y:S04]  /*05d0*/  STS [R96+0x200], R93 ;  /* 0x0002005d60007388 */ /* 0x000fe80000000800 */
[----:B------:R-:W-:Y:S04]  /*05e0*/  STS [R96+0x400], R94 ;  /* 0x0004005e60007388 */ /* 0x000fe80000000800 */
[----:B------:R-:W-:Y:S04]  /*05f0*/  STS [R96+0x600], R95 ;  /* 0x0006005f60007388 */ /* 0x000fe80000000800 */
[----:B--2---:R-:W-:Y:S01]  /*0600*/  STS.128 [R97], R88 ;  /* 0x0000005861007388 */ /* 0x004fe20000000c00 */
[----:B------:R-:W-:Y:S06]  /*0610*/  BAR.SYNC.DEFER_BLOCKING 0x0 ;  /* 0x0000000000007b1d */ /* 0x000fec0000010000 */
[----:B------:R-:W-:Y:S04]  /*0620*/  LDS.128 R68, [R86] ;  /* 0x0000000056447984 */ /* 0x000fe80000000c00 */
[----:B------:R-:W0:Y:S04]  /*0630*/  LDS.128 R72, [R85] ;  /* 0x0000000055487984 */ /* 0x000e280000000c00 */
[----:B------:R-:W1:Y:S04]  /*0640*/  LDS.128 R76, [R86+0x100] ;  /* 0x00010000564c7984 */ /* 0x000e680000000c00 */
[----:B------:R-:W2:Y:S01]  /*0650*/  LDS.128 R80, [R85+0x100] ;  /* 0x0001000055507984 */ /* 0x000ea20000000c00 */
[-C--:B0-----:R-:W-:Y:S01]  /*0660*/  FFMA R87, R68, R72.reuse, R4 ;  /* 0x0000004844577223 */ /* 0x081fe20000000004 */
[-C--:B------:R-:W-:Y:S01]  /*0670*/  FFMA R12, R69, R72.reuse, R12 ;  /* 0x00000048450c7223 */ /* 0x080fe2000000000c */
[-C--:B------:R-:W-:Y:S01]  /*0680*/  FFMA R93, R70, R72.reuse, R20 ;  /* 0x00000048465d7223 */ /* 0x080fe20000000014 */
[-C--:B------:R-:W-:Y:S01]  /*0690*/  FFMA R28, R71, R72.reuse, R28 ;  /* 0x00000048471c7223 */ /* 0x080fe2000000001c */
[-C--:B-1----:R-:W-:Y:S01]  /*06a0*/  FFMA R95, R76, R72.reuse, R36 ;  /* 0x000000484c5f7223 */ /* 0x082fe20000000024 */
[-C--:B------:R-:W-:Y:S01]  /*06b0*/  FFMA R44, R77, R72.reuse, R44 ;  /* 0x000000484d2c7223 */ /* 0x080fe2000000002c */
[CC--:B------:R-:W-:Y:S01]  /*06c0*/  FFMA R89, R78.reuse, R72.reuse, R52 ;  /* 0x000000484e597223 */ /* 0x0c0fe20000000034 */
[C---:B------:R-:W-:Y:S01]  /*06d0*/  FFMA R60, R79.reuse, R72, R60 ;  /* 0x000000484f3c7223 */ /* 0x040fe2000000003c */
[-C--:B------:R-:W-:Y:S01]  /*06e0*/  FFMA R72, R79, R73.reuse, R61 ;  /* 0x000000494f487223 */ /* 0x080fe2000000003d */
[-C--:B------:R-:W-:Y:S01]  /*06f0*/  FFMA R20, R69, R73.reuse, R13 ;  /* 0x0000004945147223 */ /* 0x080fe2000000000d */
[-C--:B------:R-:W-:Y:S01]  /*0700*/  FFMA R36, R71, R73.reuse, R29 ;  /* 0x0000004947247223 */ /* 0x080fe2000000001d */
[----:B------:R-:W-:Y:S01]  /*0710*/  FFMA R52, R77, R73, R45 ;  /* 0x000000494d347223 */ /* 0x000fe2000000002d */
[-C--:B------:R-:W-:Y:S01]  /*0720*/  FFMA R61, R78, R74.reuse, R54 ;  /* 0x0000004a4e3d7223 */ /* 0x080fe20000000036 */
[-C--:B------:R-:W-:Y:S01]  /*0730*/  FFMA R13, R68, R74.reuse, R6 ;  /* 0x0000004a440d7223 */ /* 0x080fe20000000006 */
[-C--:B------:R-:W-:Y:S01]  /*0740*/  FFMA R14, R69, R74.reuse, R14 ;  /* 0x0000004a450e7223 */ /* 0x080fe2000000000e */
[-C--:B------:R-:W-:Y:S01]  /*0750*/  FFMA R29, R70, R74.reuse, R22 ;  /* 0x0000004a461d7223 */ /* 0x080fe20000000016 */
[-C--:B------:R-:W-:Y:S01]  /*0760*/  FFMA R30, R71, R74.reuse, R30 ;  /* 0x0000004a471e7223 */ /* 0x080fe2000000001e */
[-C--:B------:R-:W-:Y:S01]  /*0770*/  FFMA R45, R76, R74.reuse, R38 ;  /* 0x0000004a4c2d7223 */ /* 0x080fe20000000026 */
[-C--:B------:R-:W-:Y:S01]  /*0780*/  FFMA R46, R77, R74.reuse, R46 ;  /* 0x0000004a4d2e7223 */ /* 0x080fe2000000002e */
[----:B------:R-:W-:Y:S01]  /*0790*/  FFMA R62, R79, R74, R62 ;  /* 0x0000004a4f3e7223 */ /* 0x000fe2000000003e */
[----:B------:R-:W-:Y:S01]  /*07a0*/  FFMA R54, R77, R75, R47 ;  /* 0x0000004b4d367223 */ /* 0x000fe2000000002f */
[-C--:B------:R-:W-:Y:S01]  /*07b0*/  FFMA R91, R68, R73.reuse, R5 ;  /* 0x00000049445b7223 */ /* 0x080fe20000000005 */
[-C--:B------:R-:W-:Y:S01]  /*07c0*/  FFMA R21, R70, R73.reuse, R21 ;  /* 0x0000004946157223 */ /* 0x080fe20000000015 */
[-C--:B------:R-:W-:Y:S01]  /*07d0*/  FFMA R37, R76, R73.reuse, R37 ;  /* 0x000000494c257223 */ /* 0x080fe20000000025 */
[----:B------:R-:W-:Y:S01]  /*07e0*/  FFMA R53, R78, R73, R53 ;  /* 0x000000494e357223 */ /* 0x000fe20000000035 */
[-C--:B------:R-:W-:Y:S01]  /*07f0*/  FFMA R22, R69, R75.reuse, R15 ;  /* 0x0000004b45167223 */ /* 0x080fe2000000000f */
[-C--:B------:R-:W-:Y:S01]  /*0800*/  FFMA R38, R71, R75.reuse, R31 ;  /* 0x0000004b47267223 */ /* 0x080fe2000000001f */
[----:B------:R-:W-:Y:S01]  /*0810*/  FFMA R74, R79, R75, R63 ;  /* 0x0000004b4f4a7223 */ /* 0x000fe2000000003f */
[C---:B--2---:R-:W-:Y:S01]  /*0820*/  FFMA R90, R69.reuse, R80, R16 ;  /* 0x00000050455a7223 */ /* 0x044fe20000000010 */
[C---:B------:R-:W-:Y:S01]  /*0830*/  FFMA R92, R69.reuse, R81, R17 ;  /* 0x00000051455c7223 */ /* 0x040fe20000000011 */
[C---:B------:R-:W-:Y:S01]  /*0840*/  FFMA R47, R69.reuse, R82, R18 ;  /* 0x00000052452f7223 */ /* 0x040fe20000000012 */
[----:B------:R-:W-:Y:S01]  /*0850*/  FFMA R94, R69, R83, R19 ;  /* 0x00000053455e7223 */ /* 0x000fe20000000013 */
[-C--:B------:R-:W-:Y:S01]  /*0860*/  FFMA R73, R68, R75.reuse, R7 ;  /* 0x0000004b44497223 */ /* 0x080fe20000000007 */
[----:B------:R-:W-:Y:S01]  /*0870*/  FFMA R23, R70, R75, R23 ;  /* 0x0000004b46177223 */ /* 0x000fe20000000017 */
[C---:B------:R-:W-:Y:S01]  /*0880*/  FFMA R15, R68.reuse, R80, R8 ;  /* 0x00000050440f7223 */ /* 0x040fe20000000008 */
[CC--:B------:R-:W-:Y:S01]  /*0890*/  FFMA R88, R68.reuse, R81.reuse, R9 ;  /* 0x0000005144587223 */ /* 0x0c0fe20000000009 */
[----:B------:R-:W-:Y:S01]  /*08a0*/  FFMA R31, R68, R82, R10 ;  /* 0x00000052441f7223 */ /* 0x000fe2000000000a */
[C---:B------:R-:W-:Y:S01]  /*08b0*/  FFMA R63, R70.reuse, R80, R24 ;  /* 0x00000050463f7223 */ /* 0x040fe20000000018 */
[C---:B------:R-:W-:Y:S01]  /*08c0*/  FFMA R96, R70.reuse, R81, R25 ;  /* 0x0000005146607223 */ /* 0x040fe20000000019 */
[-C--:B------:R-:W-:Y:S01]  /*08d0*/  FFMA R69, R70, R82.reuse, R26 ;  /* 0x0000005246457223 */ /* 0x080fe2000000001a */
[-C--:B------:R-:W-:Y:S01]  /*08e0*/  FFMA R68, R68, R83.reuse, R11 ;  /* 0x0000005344447223 */ /* 0x080fe2000000000b */
[----:B------:R-:W-:Y:S01]  /*08f0*/  FFMA R70, R70, R83, R27 ;  /* 0x0000005346467223 */ /* 0x000fe2000000001b */
[----:B------:R-:W-:Y:S01]  /*0900*/  LDS.128 R4, [R86+0x200] ;  /* 0x0002000056047984 */ /* 0x000fe20000000c00 */
[C---:B------:R-:W-:Y:S01]  /*0910*/  FFMA R98, R71.reuse, R81, R33 ;  /* 0x0000005147627223 */ /* 0x040fe20000000021 */
[C---:B------:R-:W-:Y:S01]  /*0920*/  FFMA R33, R71.reuse, R82, R34 ;  /* 0x0000005247217223 */ /* 0x040fe20000000022 */
[----:B------:R-:W-:Y:S01]  /*0930*/  FFMA R34, R71, R83, R35 ;  /* 0x0000005347227223 */ /* 0x000fe20000000023 */
[----:B------:R-:W0:Y:S01]  /*0940*/  LDS.128 R8, [R85+0x200] ;  /* 0x0002000055087984 */ /* 0x000e220000000c00 */
[C---:B------:R-:W-:Y:S01]  /*0950*/  FFMA R35, R76.reuse, R80, R40 ;  /* 0x000000504c237223 */ /* 0x040fe20000000028 */
[C---:B------:R-:W-:Y:S01]  /*0960*/  FFMA R40, R76.reuse, R81, R41 ;  /* 0x000000514c287223 */ /* 0x040fe20000000029 */
[C---:B------:R-:W-:Y:S01]  /*0970*/  FFMA R39, R76.reuse, R75, R39 ;  /* 0x0000004b4c277223 */ /* 0x040fe20000000027 */
[----:B------:R-:W1:Y:S01]  /*0980*/  LDS.128 R16, [R86+0x300] ;  /* 0x0003000056107984 */ /* 0x000e620000000c00 */
[CC--:B------:R-:W-:Y:S01]  /*0990*/  FFMA R41, R76.reuse, R82.reuse, R42 ;  /* 0x000000524c297223 */ /* 0x0c0fe2000000002a */
[----:B------:R-:W-:Y:S01]  /*09a0*/  FFMA R76, R76, R83, R43 ;  /* 0x000000534c4c7223 */ /* 0x000fe2000000002b */
[C---:B------:R-:W-:Y:S01]  /*09b0*/  FFMA R42, R77.reuse, R81, R49 ;  /* 0x000000514d2a7223 */ /* 0x040fe20000000031 */
[----:B------:R-:W2:Y:S01]  /*09c0*/  LDS.128 R24, [R85+0x300] ;  /* 0x0003000055187984 */ /* 0x000ea20000000c00 */
[C---:B------:R-:W-:Y:S01]  /*09d0*/  FFMA R43, R77.reuse, R82, R50 ;  /* 0x000000524d2b7223 */ /* 0x040fe20000000032 */
[C---:B------:R-:W-:Y:S01]  /*09e0*/  FFMA R49, R78.reuse, R80, R56 ;  /* 0x000000504e317223 */ /* 0x040fe20000000038 */
[----:B------:R-:W-:Y:S01]  /*09f0*/  FFMA R50, R77, R83, R51 ;  /* 0x000000534d327223 */ /* 0x000fe20000000033 */
[C---:B------:R-:W-:Y:S01]  /*0a00*/  FFMA R56, R78.reuse, R81, R57 ;  /* 0x000000514e387223 */ /* 0x040fe20000000039 */
[C---:B------:R-:W-:Y:S01]  /*0a10*/  FFMA R55, R78.reuse, R75, R55 ;  /* 0x0000004b4e377223 */ /* 0x040fe20000000037 */
[CC--:B------:R-:W-:Y:S01]  /*0a20*/  FFMA R51, R78.reuse, R82.reuse, R58 ;  /* 0x000000524e337223 */ /* 0x0c0fe2000000003a */
[----:B------:R-:W-:Y:S01]  /*0a30*/  FFMA R57, R79, R82, R66 ;  /* 0x000000524f397223 */ /* 0x000fe20000000042 */
[-C--:B------:R-:W-:Y:S01]  /*0a40*/  FFMA R32, R71, R80.reuse, R32 ;  /* 0x0000005047207223 */ /* 0x080fe20000000020 */
[-C--:B------:R-:W-:Y:S01]  /*0a50*/  FFMA R48, R77, R80.reuse, R48 ;  /* 0x000000504d307223 */ /* 0x080fe20000000030 */
[----:B------:R-:W-:Y:S01]  /*0a60*/  FFMA R78, R78, R83, R59 ;  /* 0x000000534e4e7223 */ /* 0x000fe2000000003b */
[C---:B------:R-:W-:Y:S01]  /*0a70*/  FFMA R64, R79.reuse, R80, R64 ;  /* 0x000000504f407223 */ /* 0x040fe20000000040 */
[C---:B------:R-:W-:Y:S01]  /*0a80*/  FFMA R58, R79.reuse, R81, R65 ;  /* 0x000000514f3a7223 */ /* 0x040fe20000000041 */
[----:B------:R-:W-:Y:S01]  /*0a90*/  FFMA R66, R79, R83, R67 ;  /* 0x000000534f427223 */ /* 0x000fe20000000043 */
[-C--:B0-----:R-:W-:Y:S01]  /*0aa0*/  FFMA R87, R4, R8.reuse, R87 ;  /* 0x0000000804577223 */ /* 0x081fe20000000057 */
[-C--:B------:R-:W-:Y:S01]  /*0ab0*/  FFMA R80, R5, R8.reuse, R12 ;  /* 0x0000000805507223 */ /* 0x080fe2000000000c */
[-C--:B------:R-:W-:Y:S01]  /*0ac0*/  FFMA R93, R6, R8.reuse, R93 ;  /* 0x00000008065d7223 */ /* 0x080fe2000000005d */
[-C--:B------:R-:W-:Y:S01]  /*0ad0*/  FFMA R28, R7, R8.reuse, R28 ;  /* 0x00000008071c7223 */ /* 0x080fe2000000001c */
[-C--:B-1----:R-:W-:Y:S01]  /*0ae0*/  FFMA R95, R16, R8.reuse, R95 ;  /* 0x00000008105f7223 */ /* 0x082fe2000000005f */
        /* <DEDUP_REMOVED lines=27> */
[C---:B--2---:R-:W-:Y:S01]  /*0ca0*/  FFMA R65, R4.reuse, R24, R15 ;  /* 0x0000001804417223 */ /* 0x044fe2000000000f */
[C---:B------:R-:W-:Y:S01]  /*0cb0*/  FFMA R88, R4.reuse, R25, R88 ;  /* 0x0000001904587223 */ /* 0x040fe20000000058 */
[C---:B------:R-:W-:Y:S01]  /*0cc0*/  FFMA R31, R4.reuse, R26, R31 ;  /* 0x0000001a041f7223 */ /* 0x040fe2000000001f */
[----:B------:R-:W-:Y:S01]  /*0cd0*/  FFMA R68, R4, R27, R68 ;  /* 0x0000001b04447223 */ /* 0x000fe20000000044 */
[C---:B------:R-:W-:Y:S01]  /*0ce0*/  FFMA R90, R5.reuse, R24, R90 ;  /* 0x00000018055a7223 */ /* 0x040fe2000000005a */
        /* <DEDUP_REMOVED lines=27> */
[----:B------:R-:W-:Y:S04]  /*0ea0*/  LDS.128 R4, [R86+0x400] ;  /* 0x0004000056047984 */ /* 0x000fe80000000c00 */
[----:B------:R-:W0:Y:S04]  /*0eb0*/  LDS.128 R8, [R85+0x400] ;  /* 0x0004000055087984 */ /* 0x000e280000000c00 */
        /* <DEDUP_REMOVED lines=69> */
[----:B------:R-:W2:Y:S04]  /*1310*/  LDS.128 R12, [R85+0x700] ;  /* 0x00070000550c7984 */ /* 0x000ea80000000c00 */
[----:B------:R-:W-:Y:S01]  /*1320*/  LDS.128 R16, [R86+0x900] ;  /* 0x0009000056107984 */ /* 0x000fe20000000c00 */
        /* <DEDUP_REMOVED lines=67> */
[----:B------:R-:W-:Y:S01]  /*1760*/  LDS.128 R20, [R86+0xb00] ;  /* 0x000b000056147984 */ /* 0x000fe20000000c00 */
[-C--:B0-----:R-:W-:Y:S01]  /*1770*/  FFMA R87, R4, R8.reuse, R87 ;  /* 0x0000000804577223 */ /* 0x081fe20000000057 */
        /* <DEDUP_REMOVED lines=31> */
[C---:B-1----:R-:W-:Y:S01]  /*1970*/  FFMA R65, R4.reuse, R12, R65 ;  /* 0x0000000c04417223 */ /* 0x042fe20000000041 */
        /* <DEDUP_REMOVED lines=100> */
[----:B------:R-:W-:-:S02]  /*1fc0*/  FFMA R22, R23, R15, R66 ;  /* 0x0000000f17167223 */ /* 0x000fc40000000042 */
[----:B------:R-:W2:Y:S01]  /*1fd0*/  LDS.128 R12, [R85+0xd00] ;  /* 0x000d0000550c7984 */ /* 0x000ea20000000c00 */
[-C--:B0-----:R-:W-:Y:S01]  /*1fe0*/  FFMA R37, R16, R9.reuse, R37 ;  /* 0x0000000910257223 */ /* 0x081fe20000000025 */
[-C--:B------:R-:W-:Y:S01]  /*1ff0*/  FFMA R53, R18, R9.reuse, R53 ;  /* 0x0000000912357223 */ /* 0x080fe20000000035 */
[-C--:B------:R-:W-:Y:S01]  /*2000*/  FFMA R72, R19, R9.reuse, R72 ;  /* 0x0000000913487223 */ /* 0x080fe20000000048 */
[----:B------:R-:W-:Y:S01]  /*2010*/  FFMA R95, R16, R8, R95 ;  /* 0x00000008105f7223 */ /* 0x000fe2000000005f */
[-C--:B-1----:R-:W-:Y:S01]  /*2020*/  FFMA R102, R5, R9.reuse, R24 ;  /* 0x0000000905667223 */ /* 0x082fe20000000018 */
[-C--:B------:R-:W-:Y:S01]  /*2030*/  FFMA R91, R4, R9.reuse, R91 ;  /* 0x00000009045b7223 */ /* 0x080fe2000000005b */
[-C--:B------:R-:W-:Y:S01]  /*2040*/  FFMA R25, R6, R9.reuse, R25 ;  /* 0x0000000906197223 */ /* 0x080fe20000000019 */
[-C--:B------:R-:W-:Y:S01]  /*2050*/  FFMA R100, R7, R9.reuse, R36 ;  /* 0x0000000907647223 */ /* 0x080fe20000000024 */
[----:B------:R-:W-:Y:S01]  /*2060*/  FFMA R24, R17, R9, R52 ;  /* 0x0000000911187223 */ /* 0x000fe20000000034 */
[C---:B------:R-:W-:Y:S01]  /*2070*/  FFMA R75, R4.reuse, R10, R59 ;  /* 0x0000000a044b7223 */ /* 0x040fe2000000003b */
        /* <DEDUP_REMOVED lines=11> */
[----:B------:R-:W-:Y:S01]  /*2130*/  FFMA R9, R18, R10, R61 ;  /* 0x0000000a12097223 */ /* 0x000fe2000000003d */
[C---:B------:R-:W-:Y:S01]  /*2140*/  FFMA R8, R19.reuse, R8, R60 ;  /* 0x0000000813087223 */ /* 0x040fe2000000003c */
[----:B------:R-:W-:Y:S01]  /*2150*/  FFMA R10, R19, R10, R62 ;  /* 0x0000000a130a7223 */ /* 0x000fe2000000003e */
[-C--:B--2---:R-:W-:Y:S01]  /*2160*/  FFMA R83, R6, R12.reuse, R63 ;  /* 0x0000000c06537223 */ /* 0x084fe2000000003f */
[C---:B------:R-:W-:Y:S01]  /*2170*/  FFMA R110, R7.reuse, R12, R32 ;  /* 0x0000000c076e7223 */ /* 0x040fe20000000020 */
[C---:B------:R-:W-:Y:S01]  /*2180*/  FFMA R97, R7.reuse, R14, R33 ;  /* 0x0000000e07617223 */ /* 0x040fe20000000021 */
[CC--:B------:R-:W-:Y:S01]  /*2190*/  FFMA R114, R7.reuse, R15.reuse, R34 ;  /* 0x0000000f07727223 */ /* 0x0c0fe20000000022 */
[----:B------:R-:W-:Y:S01]  /*21a0*/  LDS.128 R60, [R85+0xe00] ;  /* 0x000e0000553c7984 */ /* 0x000fe20000000c00 */
[----:B------:R-:W-:Y:S01]  /*21b0*/  FFMA R77, R4, R12, R65 ;  /* 0x0000000c044d7223 */ /* 0x000fe20000000041 */
[----:B------:R-:W-:Y:S01]  /*21c0*/  FFMA R81, R6, R14, R67 ;  /* 0x0000000e06517223 */ /* 0x000fe20000000043 */
[-C--:B------:R-:W-:Y:S01]  /*21d0*/  FFMA R108, R4, R15.reuse, R68 ;  /* 0x0000000f046c7223 */ /* 0x080fe20000000044 */
[----:B------:R-:W0:Y:S01]  /*21e0*/  LDS.128 R32, [R86+0xe00] ;  /* 0x000e000056207984 */ /* 0x000e220000000c00 */
[----:B------:R-:W-:Y:S01]  /*21f0*/  FFMA R112, R6, R15, R70 ;  /* 0x0000000f06707223 */ /* 0x000fe20000000046 */
[----:B------:R-:W-:Y:S01]  /*2200*/  FFMA R101, R16, R12, R69 ;  /* 0x0000000c10657223 */ /* 0x000fe20000000045 */
[-C--:B------:R-:W-:Y:S01]  /*2210*/  FFMA R73, R4, R11.reuse, R73 ;  /* 0x0000000b04497223 */ /* 0x080fe20000000049 */
[----:B------:R1:W2:Y:S01]  /*2220*/  LDS.128 R64, [R86+0xf00] ;  /* 0x000f000056407984 */ /* 0x0002a20000000c00 */
[C---:B------:R-:W-:Y:S01]  /*2230*/  FFMA R104, R7.reuse, R11, R38 ;  /* 0x0000000b07687223 */ /* 0x040fe20000000026 */
[----:B------:R-:W-:Y:S01]  /*2240*/  FFMA R98, R7, R13, R98 ;  /* 0x0000000d07627223 */ /* 0x000fe20000000062 */
[-C--:B------:R-:W-:Y:S01]  /*2250*/  FFMA R106, R5, R11.reuse, R26 ;  /* 0x0000000b056a7223 */ /* 0x080fe2000000001a */
[----:B------:R-:W3:Y:S01]  /*2260*/  LDS.128 R68, [R85+0xf00] ;  /* 0x000f000055447984 */ /* 0x000ee20000000c00 */
[-C--:B------:R-:W-:Y:S01]  /*2270*/  FFMA R27, R6, R11.reuse, R27 ;  /* 0x0000000b061b7223 */ /* 0x080fe2000000001b */
[-C--:B------:R-:W-:Y:S01]  /*2280*/  FFMA R39, R16, R11.reuse, R39 ;  /* 0x0000000b10277223 */ /* 0x080fe20000000027 */
[-C--:B------:R-:W-:Y:S01]  /*2290*/  FFMA R26, R17, R11.reuse, R54 ;  /* 0x0000000b111a7223 */ /* 0x080fe20000000036 */
[-C--:B------:R-:W-:Y:S01]  /*22a0*/  FFMA R55, R18, R11.reuse, R55 ;  /* 0x0000000b12377223 */ /* 0x080fe20000000037 */
[----:B------:R-:W-:Y:S01]  /*22b0*/  FFMA R74, R19, R11, R74 ;  /* 0x0000000b134a7223 */ /* 0x000fe2000000004a */
[----:B------:R-:W-:Y:S01]  /*22c0*/  FFMA R11, R4, R14, R31 ;  /* 0x0000000e040b7223 */ /* 0x000fe2000000001f */
[----:B------:R-:W-:Y:S01]  /*22d0*/  FFMA R118, R16, R15, R76 ;  /* 0x0000000f10767223 */ /* 0x000fe2000000004c */
[-C--:B------:R-:W-:Y:S01]  /*22e0*/  FFMA R88, R4, R13.reuse, R88 ;  /* 0x0000000d04587223 */ /* 0x080fe20000000058 */
[C---:B------:R-:W-:Y:S01]  /*22f0*/  FFMA R90, R5.reuse, R12, R90 ;  /* 0x0000000c055a7223 */ /* 0x040fe2000000005a */
[C---:B------:R-:W-:Y:S01]  /*2300*/  FFMA R92, R5.reuse, R13, R92 ;  /* 0x0000000d055c7223 */ /* 0x040fe2000000005c */
[CC--:B------:R-:W-:Y:S01]  /*2310*/  FFMA R79, R5.reuse, R14.reuse, R47 ;  /* 0x0000000e054f7223 */ /* 0x0c0fe2000000002f */
[----:B------:R-:W-:Y:S01]  /*2320*/  FFMA R94, R5, R15, R94 ;  /* 0x0000000f055e7223 */ /* 0x000fe2000000005e */
[-C--:B------:R-:W-:Y:S01]  /*2330*/  FFMA R96, R6, R13.reuse, R96 ;  /* 0x0000000d06607223 */ /* 0x080fe20000000060 */
[CC--:B------:R-:W-:Y:S01]  /*2340*/  FFMA R116, R16.reuse, R13.reuse, R40 ;  /* 0x0000000d10747223 */ /* 0x0c0fe20000000028 */
[----:B------:R-:W-:Y:S01]  /*2350*/  FFMA R99, R16, R14, R41 ;  /* 0x0000000e10637223 */ /* 0x000fe20000000029 */
[C---:B------:R-:W-:Y:S01]  /*2360*/  FFMA R48, R17.reuse, R12, R48 ;  /* 0x0000000c11307223 */ /* 0x040fe20000000030 */
[C---:B------:R-:W-:Y:S01]  /*2370*/  FFMA R76, R17.reuse, R13, R42 ;  /* 0x0000000d114c7223 */ /* 0x040fe2000000002a */
[C---:B------:R-:W-:Y:S01]  /*2380*/  FFMA R103, R17.reuse, R14, R43 ;  /* 0x0000000e11677223 */ /* 0x040fe2000000002b */
[----:B------:R-:W-:Y:S01]  /*2390*/  FFMA R122, R17, R15, R50 ;  /* 0x0000000f117a7223 */ /* 0x000fe20000000032 */
[C---:B------:R-:W-:Y:S01]  /*23a0*/  FFMA R107, R18.reuse, R12, R49 ;  /* 0x0000000c126b7223 */ /* 0x040fe20000000031 */
[C---:B------:R-:W-:Y:S01]  /*23b0*/  FFMA R120, R18.reuse, R13, R56 ;  /* 0x0000000d12787223 */ /* 0x040fe20000000038 */
[CC--:B------:R-:W-:Y:S01]  /*23c0*/  FFMA R105, R18.reuse, R14.reuse, R51 ;  /* 0x0000000e12697223 */ /* 0x0c0fe20000000033 */
[-C--:B------:R-:W-:Y:S01]  /*23d0*/  FFMA R78, R18, R15.reuse, R78 ;  /* 0x0000000f124e7223 */ /* 0x080fe2000000004e */
[C---:B------:R-:W-:Y:S01]  /*23e0*/  FFMA R109, R19.reuse, R14, R57 ;  /* 0x0000000e136d7223 */ /* 0x040fe20000000039 */
[C---:B------:R-:W-:Y:S01]  /*23f0*/  FFMA R111, R19.reuse, R15, R22 ;  /* 0x0000000f136f7223 */ /* 0x040fe20000000016 */
[C---:B-1----:R-:W-:Y:S01]  /*2400*/  FFMA R86, R19.reuse, R12, R20 ;  /* 0x0000000c13567223 */ /* 0x042fe20000000014 */
[----:B------:R-:W-:Y:S01]  /*2410*/  FFMA R124, R19, R13, R58 ;  /* 0x0000000d137c7223 */ /* 0x000fe2000000003a */
[C---:B0-----:R-:W-:Y:S01]  /*2420*/  FFMA R7, R32.reuse, R63, R73 ;  /* 0x0000003f20077223 */ /* 0x041fe20000000049 */
[-C--:B------:R-:W-:Y:S01]  /*2430*/  FFMA R6, R32, R62.reuse, R75 ;  /* 0x0000003e20067223 */ /* 0x080fe2000000004b */
[----:B------:R-:W0:Y:S01]  /*2440*/  LDC R73, c[0x0][0x39c] ;  /* 0x0000e700ff497b82 */ /* 0x000e220000000800 */
[-C--:B------:R-:W-:Y:S01]  /*2450*/  FFMA R14, R33, R62.reuse, R82 ;  /* 0x0000003e210e7223 */ /* 0x080fe20000000052 */
[-C--:B------:R-:W-:Y:S01]  /*2460*/  FFMA R22, R34, R62.reuse, R59 ;  /* 0x0000003e22167223 */ /* 0x080fe2000000003b */
[-C--:B------:R-:W-:Y:S01]  /*2470*/  FFMA R30, R35, R62.reuse, R30 ;  /* 0x0000003e231e7223 */ /* 0x080fe2000000001e */
[-C--:B--2---:R-:W-:Y:S01]  /*2480*/  FFMA R38, R64, R62.reuse, R23 ;  /* 0x0000003e40267223 */ /* 0x084fe20000000017 */
        /* <DEDUP_REMOVED lines=11> */
[CC--:B------:R-:W-:Y:S01]  /*2540*/  FFMA R21, R34.reuse, R61.reuse, R25 ;  /* 0x0000003d22157223 */ /* 0x0c0fe20000000019 */
[C---:B------:R-:W-:Y:S01]  /*2550*/  FFMA R45, R65.reuse, R61, R24 ;  /* 0x0000003d412d7223 */ /* 0x040fe20000000018 */
[-C--:B------:R-:W-:Y:S01]  /*2560*/  FFMA R23, R34, R63.reuse, R27 ;  /* 0x0000003f22177223 */ /* 0x080fe2000000001b */
[----:B------:R-:W-:Y:S01]  /*2570*/  FFMA R47, R65, R63, R26 ;  /* 0x0000003f412f7223 */ /* 0x000fe2000000001a */
[C---:B---3--:R-:W-:Y:S01]  /*2580*/  FFMA R10, R32.reuse, R70, R11 ;  /* 0x00000046200a7223 */ /* 0x048fe2000000000b */
        /* <DEDUP_REMOVED lines=8> */
[----:B------:R-:W-:Y:S01]  /*2610*/  FFMA R55, R66, R63, R55 ;  /* 0x0000003f42377223 */ /* 0x000fe20000000037 */
[CC--:B------:R-:W-:Y:S01]  /*2620*/  FFMA R8, R32.reuse, R68.reuse, R77 ;  /* 0x0000004420087223 */ /* 0x0c0fe2000000004d */
        /* <DEDUP_REMOVED lines=23> */
[----:B------:R-:W-:Y:S01]  /*27a0*/  FFMA R63, R67, R63, R74 ;  /* 0x0000003f433f7223 */ /* 0x000fe2000000004a */
[C---:B------:R-:W-:Y:S01]  /*27b0*/  FFMA R32, R35.reuse, R68, R110 ;  /* 0x0000004423207223 */ /* 0x040fe2000000006e */
[CC--:B------:R-:W-:Y:S01]  /*27c0*/  FFMA R33, R35.reuse, R69.reuse, R98 ;  /* 0x0000004523217223 */ /* 0x0c0fe20000000062 */
[----:B------:R-:W-:Y:S01]  /*27d0*/  FFMA R34, R35, R70, R97 ;  /* 0x0000004623227223 */ /* 0x000fe20000000061 */
[C---:B------:R-:W-:Y:S01]  /*27e0*/  FFMA R64, R67.reuse, R68, R86 ;  /* 0x0000004443407223 */ /* 0x040fe20000000056 */
[C---:B------:R-:W-:Y:S01]  /*27f0*/  FFMA R65, R67.reuse, R69, R124 ;  /* 0x0000004543417223 */ /* 0x040fe2000000007c */
[----:B------:R-:W-:Y:S01]  /*2800*/  FFMA R66, R67, R70, R109 ;  /* 0x0000004643427223 */ /* 0x000fe2000000006d */
[-C--:B------:R-:W-:Y:S01]  /*2810*/  FFMA R35, R35, R71.reuse, R114 ;  /* 0x0000004723237223 */ /* 0x080fe20000000072 */
[----:B------:R-:W-:Y:S01]  /*2820*/  FFMA R67, R67, R71, R111 ;  /* 0x0000004743437223 */ /* 0x000fe2000000006f */
[----:B0-----:R-:W-:Y:S01]  /*2830*/  LEA R84, R73, R84, 0x3 ;  /* 0x0000005449547211 */ /* 0x001fe200078e18ff */
[----:B------:R-:W-:Y:S06]  /*2840*/  BAR.SYNC.DEFER_BLOCKING 0x0 ;  /* 0x0000000000007b1d */ /* 0x000fec0000010000 */
[----:B------:R-:W-:Y:S05]  /*2850*/  BRA.U UP0, `(.L_x_1) ;  /* 0xffffffd900e47547 */ /* 0x000fea000b83ffff */
.L_x_0:
[----:B------:R-:W1:Y:S01]  /*2860*/  S2R R2, SR_CTAID.Y ;  /* 0x0000000000027919 */ /* 0x000e620000002600 */
[----:B------:R-:W2:Y:S01]  /*2870*/  LDC.64 R68, c[0x0][0x390] ;  /* 0x0000e400ff447b82 */ /* 0x000ea20000000a00 */
[----:B------:R-:W3:Y:S01]  /*2880*/  S2R R71, SR_CTAID.X ;  /* 0x0000000000477919 */ /* 0x000ee20000002500 */
[----:B-1----:R-:W-:Y:S02]  /*2890*/  LEA R3, R2, R3, 0x5 ;  /* 0x0000000302037211 */ /* 0x002fe400078e28ff */
[----:B---3--:R-:W-:Y:S02]  /*28a0*/  LEA R70, R71, R0, 0x5 ;  /* 0x0000000047467211 */ /* 0x008fe400078e28ff */
[----:B------:R-:W-:Y:S02]  /*28b0*/  SHF.L.U32 R0, R3, 0x2, RZ ;  /* 0x0000000203007819 */ /* 0x000fe400000006ff */
[----:B------:R-:W-:-:S05]  /*28c0*/  SHF.L.U32 R70, R70, 0x2, RZ ;  /* 0x0000000246467819 */ /* 0x000fca00000006ff */
[C---:B------:R-:W-:Y:S01]  /*28d0*/  IMAD R71, R0.reuse, R73, R70 ;  /* 0x0000004900477224 */ /* 0x040fe200078e0246 */
[----:B------:R-:W-:-:S03]  /*28e0*/  IADD3 R0, PT, PT, R0, 0x40, RZ ;  /* 0x0000004000007810 */ /* 0x000fc60007ffe0ff */
[C---:B--2---:R-:W-:Y:S01]  /*28f0*/  IMAD.WIDE.U32 R2, R71.reuse, 0x4, R68 ;  /* 0x0000000447027825 */ /* 0x044fe200078e0044 */
[----:B------:R-:W-:-:S03]  /*2900*/  IADD3 R71, PT, PT, R71, R73, RZ ;  /* 0x0000004947477210 */ /* 0x000fc60007ffe0ff */
[-C--:B------:R-:W-:Y:S01]  /*2910*/  IMAD R0, R0, R73.reuse, R70 ;  /* 0x0000004900007224 */ /* 0x080fe200078e0246 */
[CC--:B------:R-:W-:Y:S01]  /*2920*/  IADD3 R74, PT, PT, R71.reuse, R73.reuse, RZ ;  /* 0x00000049474a7210 */ /* 0x0c0fe20007ffe0ff */
[--C-:B------:R-:W-:Y:S01]  /*2930*/  IMAD.WIDE.U32 R70, R71, 0x4, R68.reuse ;  /* 0x0000000447467825 */ /* 0x100fe200078e0044 */
[----:B0-----:R0:W-:Y:S02]  /*2940*/  STG.E.128 desc[UR8][R2.64], R4 ;  /* 0x0000000402007986 */ /* 0x0011e4000c101d08 */
[-C--:B------:R-:W-:Y:S02]  /*2950*/  IADD3 R72, PT, PT, R0, R73.reuse, RZ ;  /* 0x0000004900487210 */ /* 0x080fe40007ffe0ff */
[CC--:B------:R-:W-:Y:S01]  /*2960*/  IADD3 R77, PT, PT, R74.reuse, R73.reuse, RZ ;  /* 0x000000494a4d7210 */ /* 0x0c0fe20007ffe0ff */
[--C-:B------:R-:W-:Y:S01]  /*2970*/  IMAD.WIDE.U32 R74, R74, 0x4, R68.reuse ;  /* 0x000000044a4a7825 */ /* 0x100fe200078e0044 */
[-C--:B------:R-:W-:Y:S01]  /*2980*/  IADD3 R78, PT, PT, R72, R73.reuse, RZ ;  /* 0x00000049484e7210 */ /* 0x080fe20007ffe0ff */
[----:B------:R1:W-:Y:S02]  /*2990*/  STG.E.128 desc[UR8][R2.64+0x100], R8 ;  /* 0x0001000802007986 */ /* 0x0003e4000c101d08 */
[--C-:B------:R-:W-:Y:S01]  /*29a0*/  IMAD.WIDE.U32 R76, R77, 0x4, R68.reuse ;  /* 0x000000044d4c7825 */ /* 0x100fe200078e0044 */
[----:B------:R-:W-:Y:S01]  /*29b0*/  IADD3 R73, PT, PT, R78, R73, RZ ;  /* 0x000000494e497210 */ /* 0x000fe20007ffe0ff */
[----:B------:R-:W-:Y:S04]  /*29c0*/  STG.E.128 desc[UR8][R70.64], R12 ;  /* 0x0000000c46007986 */ /* 0x000fe8000c101d08 */
[----:B------:R-:W-:Y:S01]  /*29d0*/  STG.E.128 desc[UR8][R70.64+0x100], R16 ;  /* 0x0001001046007986 */ /* 0x000fe2000c101d08 */
[----:B0-----:R-:W-:-:S03]  /*29e0*/  IMAD.WIDE.U32 R4, R0, 0x4, R68 ;  /* 0x0000000400047825 */ /* 0x001fc600078e0044 */
[----:B------:R-:W-:Y:S01]  /*29f0*/  STG.E.128 desc[UR8][R74.64], R20 ;  /* 0x000000144a007986 */ /* 0x000fe2000c101d08 */
[----:B------:R-:W-:-:S03]  /*2a00*/  IMAD.WIDE.U32 R6, R78, 0x4, R68 ;  /* 0x000000044e067825 */ /* 0x000fc600078e0044 */
[----:B------:R-:W-:Y:S01]  /*2a10*/  STG.E.128 desc[UR8][R74.64+0x100], R24 ;  /* 0x000100184a007986 */ /* 0x000fe2000c101d08 */
[----:B-1----:R-:W-:-:S03]  /*2a20*/  IMAD.WIDE.U32 R2, R72, 0x4, R68 ;  /* 0x0000000448027825 */ /* 0x002fc600078e0044 */
[----:B------:R-:W-:Y:S01]  /*2a30*/  STG.E.128 desc[UR8][R76.64], R28 ;  /* 0x0000001c4c007986 */ /* 0x000fe2000c101d08 */
[----:B------:R-:W-:-:S03]  /*2a40*/  IMAD.WIDE.U32 R68, R73, 0x4, R68 ;  /* 0x0000000449447825 */ /* 0x000fc600078e0044 */
[----:B------:R-:W-:Y:S04]  /*2a50*/  STG.E.128 desc[UR8][R76.64+0x100], R32 ;  /* 0x000100204c007986 */ /* 0x000fe8000c101d08 */
[----:B------:R-:W-:Y:S04]  /*2a60*/  STG.E.128 desc[UR8][R4.64], R36 ;  /* 0x0000002404007986 */ /* 0x000fe8000c101d08 */
[----:B------:R-:W-:Y:S04]  /*2a70*/  STG.E.128 desc[UR8][R4.64+0x100], R40 ;  /* 0x0001002804007986 */ /* 0x000fe8000c101d08 */
[----:B------:R-:W-:Y:S04]  /*2a80*/  STG.E.128 desc[UR8][R2.64], R44 ;  /* 0x0000002c02007986 */ /* 0x000fe8000c101d08 */
[----:B------:R-:W-:Y:S04]  /*2a90*/  STG.E.128 desc[UR8][R2.64+0x100], R48 ;  /* 0x0001003002007986 */ /* 0x000fe8000c101d08 */
[----:B------:R-:W-:Y:S04]  /*2aa0*/  STG.E.128 desc[UR8][R6.64], R52 ;  /* 0x0000003406007986 */ /* 0x000fe8000c101d08 */
[----:B------:R-:W-:Y:S04]  /*2ab0*/  STG.E.128 desc[UR8][R6.64+0x100], R56 ;  /* 0x0001003806007986 */ /* 0x000fe8000c101d08 */
[----:B------:R-:W-:Y:S04]  /*2ac0*/  STG.E.128 desc[UR8][R68.64], R60 ;  /* 0x0000003c44007986 */ /* 0x000fe8000c101d08 */
[----:B------:R-:W-:Y:S01]  /*2ad0*/  STG.E.128 desc[UR8][R68.64+0x100], R64 ;  /* 0x0001004044007986 */ /* 0x000fe2000c101d08 */
[----:B------:R-:W-:Y:S05]  /*2ae0*/  EXIT ;  /* 0x000000000000794d */ /* 0x000fea0003800000 */
.L_x_2:
[----:B------:R-:W-:-:S00]  /*2af0*/  BRA `(.L_x_2) ;  /* 0xfffffffc00fc7947 */ /* 0x000fc0000383ffff */
[----:B------:R-:W-:-:S00]  /*2b00*/  NOP ;  /* 0x0000000000007918 */ /* 0x000fc00000000000 */
[----:B------:R-:W-:-:S00]  /*2b10*/  NOP ;  /* 0x0000000000007918 */ /* 0x000fc00000000000 */
[----:B------:R-:W-:-:S00]  /*2b20*/  NOP ;  /* 0x0000000000007918 */ /* 0x000fc00000000000 */
[----:B------:R-:W-:-:S00]  /*2b30*/  NOP ;  /* 0x0000000000007918 */ /* 0x000fc00000000000 */
[----:B------:R-:W-:-:S00]  /*2b40*/  NOP ;  /* 0x0000000000007918 */ /* 0x000fc00000000000 */
[----:B------:R-:W-:-:S00]  /*2b50*/  NOP ;  /* 0x0000000000007918 */ /* 0x000fc00000000000 */
[----:B------:R-:W-:-:S00]  /*2b60*/  NOP ;  /* 0x0000000000007918 */ /* 0x000fc00000000000 */
[----:B------:R-:W-:-:S00]  /*2b70*/  NOP ;  /* 0x0000000000007918 */ /* 0x000fc00000000000 */
.L_x_3:


//--------------------- .nv.shared._Z24sgemm_register_tile_vec4PfS_S_iii --------------------------
	.section	.nv.shared._Z24sgemm_register_tile_vec4PfS_S_iii,"aw",@nobits
	.sectionflags	@""
	.align	4
.nv.shared._Z24sgemm_register_tile_vec4PfS_S_iii:
	.zero		9216


//--------------------- .nv.shared.reserved.0     --------------------------
	.section	.nv.shared.reserved.0,"aw",@nobits
	.weak		__nv_reservedSMEM_offset_0_alias
	.size		__nv_reservedSMEM_offset_0_alias, 0, 64
	.other		__nv_reservedSMEM_offset_0_alias,@"STO_CUDA_RESERVED_SHARED STV_DEFAULT"
__nv_reservedSMEM_offset_0_alias:
	.zero		0
	.zero		64


//--------------------- .nv.constant0._Z24sgemm_register_tile_vec4PfS_S_iii --------------------------
	.section	.nv.constant0._Z24sgemm_register_tile_vec4PfS_S_iii,"a",@progbits
	.sectionflags	@""
	.align	4
.nv.constant0._Z24sgemm_register_tile_vec4PfS_S_iii:
	.zero		932


//--------------------- SYMBOLS --------------------------

	.type		.nv.reservedSmem.offset0,@object
	.size		.nv.reservedSmem.offset0,0x4
	.type		.nv.reservedSmem.cap,@object
	.size		.nv.reservedSmem.cap,0x4
